def attn_fwd(
    Q,
    K,
    V,
    Out,
    Lse,
    sm_scale,
    stride_qz,
    stride_qh,
    stride_qm,
    stride_qk,
    stride_kz,
    stride_kh,
    stride_kn,
    stride_kk,
    stride_vz,
    stride_vh,
    stride_vn,
    stride_vk,
    stride_oz,
    stride_oh,
    stride_om,
    stride_ok,
    seqlen_q,
    seqlen_k,
    BLOCK_M: tl.constexpr,
    BLOCK_N: tl.constexpr,
    HEAD_DIM: tl.constexpr,
    CAUSAL: tl.constexpr,
):
    start_m = tl.program_id(0)
    off_hz = tl.program_id(1)
    q_off = off_hz * stride_qh
    k_off = off_hz * stride_kh
    v_off = off_hz * stride_vh
    offs_m = start_m * BLOCK_M + tl.arange(0, BLOCK_M)
    offs_d = tl.arange(0, HEAD_DIM)
    offs_n = tl.arange(0, BLOCK_N)
    q_ptrs = Q + q_off + offs_m[:, None] * stride_qm + offs_d[None, :] * stride_qk
    k_ptrs = K + k_off + offs_d[:, None] * stride_kk + offs_n[None, :] * stride_kn
    v_ptrs = V + v_off + offs_n[:, None] * stride_vn + offs_d[None, :] * stride_vk
    m_i = tl.full([BLOCK_M], float("-inf"), dtype=tl.float32)
    l_i = tl.zeros([BLOCK_M], dtype=tl.float32) + 1.0
    acc = tl.zeros([BLOCK_M, HEAD_DIM], dtype=tl.float32)
    q = tl.load(q_ptrs)
    acc, l_i, m_i = _attn_fwd_inner(
        acc,
        l_i,
        m_i,
        q,
        k_ptrs,
        v_ptrs,
        sm_scale,
        stride_kn,
        stride_vn,
        start_m,
        seqlen_k,
        BLOCK_M,
        BLOCK_N,
        HEAD_DIM,
        CAUSAL,
    )
    acc = acc / l_i[:, None]
    lse = m_i + tl.math.log2(l_i) / 1.4426950408889634
    o_ptrs = (
        Out
        + off_hz * stride_oh
        + offs_m[:, None] * stride_om
        + offs_d[None, :] * stride_ok
    )
    tl.store(o_ptrs, acc.to(Out.dtype.element_ty))
    tl.store(Lse + off_hz * seqlen_q + offs_m, lse)

# config = {"BLOCK_M": 32, "BLOCK_N": 16, "HEAD_DIM": 64, "arch": "sm_80", "causal": true, "dtype": "fp16", "num_stages": 2, "num_warps": 4}
# arch = sm_80


// ===== COMPILED SASS (sm_80) =====

	.target	sm_80

	.elftype	@"ET_EXEC"


//--------------------- .note.nv.tkinfo           --------------------------
	.section	.note.nv.tkinfo,"",@"SHT_NOTE"
	.sectionflags	@"SHF_NOTE_NV_TKINFO"
	.tkinfo
        /*0018*/ 	.word	0x00000002
        /*0030*/ 	.string	""
        /*0030*/ 	.string	"ptxas"
        /*0030*/ 	.string	"Cuda compilation tools, release 13.0, V13.0.88"
        /*0030*/ 	.string	"Build cuda_13.0.r13.0/compiler.36424714_0"
        /*0030*/ 	.string	"-v  -suppress-debug-info  -lineinfo  -arch sm_80 "



//--------------------- .note.nv.cuinfo           --------------------------
	.section	.note.nv.cuinfo,"",@"SHT_NOTE"
	.sectionflags	@"SHF_NOTE_NV_CUINFO"
        /*0018*/ 	.short	0x0002
        /*001a*/ 	.short	0x0050
        /*001c*/ 	.short	0x0082
	.zero		2


//--------------------- .nv.info                  --------------------------
	.section	.nv.info,"",@"SHT_CUDA_INFO"
	.align	4


	//----- nvinfo : EIATTR_REGCOUNT
	.align		4
        /*0000*/ 	.byte	0x04, 0x2f
        /*0002*/ 	.short	(.L_2 - .L_1)
	.align		4
.L_1:
        /*0004*/ 	.word	index@(attn_fwd)
        /*0008*/ 	.word	0x00000080


	//----- nvinfo : EIATTR_FRAME_SIZE
	.align		4
.L_2:
        /*000c*/ 	.byte	0x04, 0x11
        /*000e*/ 	.short	(.L_4 - .L_3)
	.align		4
.L_3:
        /*0010*/ 	.word	index@(attn_fwd)
        /*0014*/ 	.word	0x00000000


	//----- nvinfo : EIATTR_MIN_STACK_SIZE
	.align		4
.L_4:
        /*0018*/ 	.byte	0x04, 0x12
        /*001a*/ 	.short	(.L_6 - .L_5)
	.align		4
.L_5:
        /*001c*/ 	.word	index@(attn_fwd)
        /*0020*/ 	.word	0x00000000
.L_6:


//--------------------- .nv.info.attn_fwd         --------------------------
	.section	.nv.info.attn_fwd,"",@"SHT_CUDA_INFO"
	.sectionflags	@""
	.align	4


	//----- nvinfo : EIATTR_CUDA_API_VERSION
	.align		4
        /*0000*/ 	.byte	0x04, 0x37
        /*0002*/ 	.short	(.L_8 - .L_7)
.L_7:
        /*0004*/ 	.word	0x00000082


	//----- nvinfo : EIATTR_SW2861232_WAR
	.align		4
.L_8:
        /*0008*/ 	.byte	0x01, 0x35
	.zero		2


	//----- nvinfo : EIATTR_PARAM_CBANK
	.align		4
        /*000c*/ 	.byte	0x04, 0x0a
        /*000e*/ 	.short	(.L_10 - .L_9)
	.align		4
.L_9:
        /*0010*/ 	.word	index@(.nv.constant0.attn_fwd)
        /*0014*/ 	.short	0x0160
        /*0016*/ 	.short	0x0088


	//----- nvinfo : EIATTR_CBANK_PARAM_SIZE
	.align		4
.L_10:
        /*0018*/ 	.byte	0x03, 0x19
        /*001a*/ 	.short	0x0088


	//----- nvinfo : EIATTR_KPARAM_INFO
	.align		4
        /*001c*/ 	.byte	0x04, 0x17
        /*001e*/ 	.short	(.L_12 - .L_11)
.L_11:
        /*0020*/ 	.word	0x00000000
        /*0024*/ 	.short	0x0019
        /*0026*/ 	.short	0x0080
        /*0028*/ 	.byte	0x00, 0xf4, 0x21, 0x00


	//----- nvinfo : EIATTR_KPARAM_INFO
	.align		4
.L_12:
        /*002c*/ 	.byte	0x04, 0x17
        /*002e*/ 	.short	(.L_14 - .L_13)
.L_13:
        /*0030*/ 	.word	0x00000000
        /*0034*/ 	.short	0x0018
        /*0036*/ 	.short	0x0078
        /*0038*/ 	.byte	0x00, 0xf4, 0x21, 0x00


	//----- nvinfo : EIATTR_KPARAM_INFO
	.align		4
.L_14:
        /*003c*/ 	.byte	0x04, 0x17
        /*003e*/ 	.short	(.L_16 - .L_15)
.L_15:
        /*0040*/ 	.word	0x00000000
        /*0044*/ 	.short	0x0017
        /*0046*/ 	.short	0x0070
        /*0048*/ 	.byte	0x00, 0xf0, 0x11, 0x00


	//----- nvinfo : EIATTR_KPARAM_INFO
	.align		4
.L_16:
        /*004c*/ 	.byte	0x04, 0x17
        /*004e*/ 	.short	(.L_18 - .L_17)
.L_17:
        /*0050*/ 	.word	0x00000000
        /*0054*/ 	.short	0x0016
        /*0056*/ 	.short	0x006c
        /*0058*/ 	.byte	0x00, 0xf0, 0x11, 0x00


	//----- nvinfo : EIATTR_KPARAM_INFO
	.align		4
.L_18:
        /*005c*/ 	.byte	0x04, 0x17
        /*005e*/ 	.short	(.L_20 - .L_19)
.L_19:
        /*0060*/ 	.word	0x00000000
        /*0064*/ 	.short	0x0015
        /*0066*/ 	.short	0x0068
        /*0068*/ 	.byte	0x00, 0xf0, 0x11, 0x00


	//----- nvinfo : EIATTR_KPARAM_INFO
	.align		4
.L_20:
        /*006c*/ 	.byte	0x04, 0x17
        /*006e*/ 	.short	(.L_22 - .L_21)
.L_21:
        /*0070*/ 	.word	0x00000000
        /*0074*/ 	.short	0x0014
        /*0076*/ 	.short	0x0064
        /*0078*/ 	.byte	0x00, 0xf0, 0x11, 0x00


	//----- nvinfo : EIATTR_KPARAM_INFO
	.align		4
.L_22:
        /*007c*/ 	.byte	0x04, 0x17
        /*007e*/ 	.short	(.L_24 - .L_23)
.L_23:
        /*0080*/ 	.word	0x00000000
        /*0084*/ 	.short	0x0013
        /*0086*/ 	.short	0x0060
        /*0088*/ 	.byte	0x00, 0xf0, 0x11, 0x00


	//----- nvinfo : EIATTR_KPARAM_INFO
	.align		4
.L_24:
        /*008c*/ 	.byte	0x04, 0x17
        /*008e*/ 	.short	(.L_26 - .L_25)
.L_25:
        /*0090*/ 	.word	0x00000000
        /*0094*/ 	.short	0x0012
        /*0096*/ 	.short	0x005c
        /*0098*/ 	.byte	0x00, 0xf0, 0x11, 0x00


	//----- nvinfo : EIATTR_KPARAM_INFO
	.align		4
.L_26:
        /*009c*/ 	.byte	0x04, 0x17
        /*009e*/ 	.short	(.L_28 - .L_27)
.L_27:
        /*00a0*/ 	.word	0x00000000
        /*00a4*/ 	.short	0x0011
        /*00a6*/ 	.short	0x0058
        /*00a8*/ 	.byte	0x00, 0xf0, 0x11, 0x00


	//----- nvinfo : EIATTR_KPARAM_INFO
	.align		4
.L_28:
        /*00ac*/ 	.byte	0x04, 0x17
        /*00ae*/ 	.short	(.L_30 - .L_29)
.L_29:
        /*00b0*/ 	.word	0x00000000
        /*00b4*/ 	.short	0x0010
        /*00b6*/ 	.short	0x0054
        /*00b8*/ 	.byte	0x00, 0xf0, 0x11, 0x00


	//----- nvinfo : EIATTR_KPARAM_INFO
	.align		4
.L_30:
        /*00bc*/ 	.byte	0x04, 0x17
        /*00be*/ 	.short	(.L_32 - .L_31)
.L_31:
        /*00c0*/ 	.word	0x00000000
        /*00c4*/ 	.short	0x000f
        /*00c6*/ 	.short	0x0050
        /*00c8*/ 	.byte	0x00, 0xf0, 0x11, 0x00


	//----- nvinfo : EIATTR_KPARAM_INFO
	.align		4
.L_32:
        /*00cc*/ 	.byte	0x04, 0x17
        /*00ce*/ 	.short	(.L_34 - .L_33)
.L_33:
        /*00d0*/ 	.word	0x00000000
        /*00d4*/ 	.short	0x000e
        /*00d6*/ 	.short	0x004c
        /*00d8*/ 	.byte	0x00, 0xf0, 0x11, 0x00


	//----- nvinfo : EIATTR_KPARAM_INFO
	.align		4
.L_34:
        /*00dc*/ 	.byte	0x04, 0x17
        /*00de*/ 	.short	(.L_36 - .L_35)
.L_35:
        /*00e0*/ 	.word	0x00000000
        /*00e4*/ 	.short	0x000d
        /*00e6*/ 	.short	0x0048
        /*00e8*/ 	.byte	0x00, 0xf0, 0x11, 0x00


	//----- nvinfo : EIATTR_KPARAM_INFO
	.align		4
.L_36:
        /*00ec*/ 	.byte	0x04, 0x17
        /*00ee*/ 	.short	(.L_38 - .L_37)
.L_37:
        /*00f0*/ 	.word	0x00000000
        /*00f4*/ 	.short	0x000c
        /*00f6*/ 	.short	0x0044
        /*00f8*/ 	.byte	0x00, 0xf0, 0x11, 0x00


	//----- nvinfo : EIATTR_KPARAM_INFO
	.align		4
.L_38:
        /*00fc*/ 	.byte	0x04, 0x17
        /*00fe*/ 	.short	(.L_40 - .L_39)
.L_39:
        /*0100*/ 	.word	0x00000000
        /*0104*/ 	.short	0x000b
        /*0106*/ 	.short	0x0040
        /*0108*/ 	.byte	0x00, 0xf0, 0x11, 0x00


	//----- nvinfo : EIATTR_KPARAM_INFO
	.align		4
.L_40:
        /*010c*/ 	.byte	0x04, 0x17
        /*010e*/ 	.short	(.L_42 - .L_41)
.L_41:
        /*0110*/ 	.word	0x00000000
        /*0114*/ 	.short	0x000a
        /*0116*/ 	.short	0x003c
        /*0118*/ 	.byte	0x00, 0xf0, 0x11, 0x00


	//----- nvinfo : EIATTR_KPARAM_INFO
	.align		4
.L_42:
        /*011c*/ 	.byte	0x04, 0x17
        /*011e*/ 	.short	(.L_44 - .L_43)
.L_43:
        /*0120*/ 	.word	0x00000000
        /*0124*/ 	.short	0x0009
        /*0126*/ 	.short	0x0038
        /*0128*/ 	.byte	0x00, 0xf0, 0x11, 0x00


	//----- nvinfo : EIATTR_KPARAM_INFO
	.align		4
.L_44:
        /*012c*/ 	.byte	0x04, 0x17
        /*012e*/ 	.short	(.L_46 - .L_45)
.L_45:
        /*0130*/ 	.word	0x00000000
        /*0134*/ 	.short	0x0008
        /*0136*/ 	.short	0x0034
        /*0138*/ 	.byte	0x00, 0xf0, 0x11, 0x00


	//----- nvinfo : EIATTR_KPARAM_INFO
	.align		4
.L_46:
        /*013c*/ 	.byte	0x04, 0x17
        /*013e*/ 	.short	(.L_48 - .L_47)
.L_47:
        /*0140*/ 	.word	0x00000000
        /*0144*/ 	.short	0x0007
        /*0146*/ 	.short	0x0030
        /*0148*/ 	.byte	0x00, 0xf0, 0x11, 0x00


	//----- nvinfo : EIATTR_KPARAM_INFO
	.align		4
.L_48:
        /*014c*/ 	.byte	0x04, 0x17
        /*014e*/ 	.short	(.L_50 - .L_49)
.L_49:
        /*0150*/ 	.word	0x00000000
        /*0154*/ 	.short	0x0006
        /*0156*/ 	.short	0x002c
        /*0158*/ 	.byte	0x00, 0xf0, 0x11, 0x00


	//----- nvinfo : EIATTR_KPARAM_INFO
	.align		4
.L_50:
        /*015c*/ 	.byte	0x04, 0x17
        /*015e*/ 	.short	(.L_52 - .L_51)
.L_51:
        /*0160*/ 	.word	0x00000000
        /*0164*/ 	.short	0x0005
        /*0166*/ 	.short	0x0028
        /*0168*/ 	.byte	0x00, 0xf0, 0x11, 0x00


	//----- nvinfo : EIATTR_KPARAM_INFO
	.align		4
.L_52:
        /*016c*/ 	.byte	0x04, 0x17
        /*016e*/ 	.short	(.L_54 - .L_53)
.L_53:
        /*0170*/ 	.word	0x00000000
        /*0174*/ 	.short	0x0004
        /*0176*/ 	.short	0x0020
        /*0178*/ 	.byte	0x00, 0xf4, 0x21, 0x00


	//----- nvinfo : EIATTR_KPARAM_INFO
	.align		4
.L_54:
        /*017c*/ 	.byte	0x04, 0x17
        /*017e*/ 	.short	(.L_56 - .L_55)
.L_55:
        /*0180*/ 	.word	0x00000000
        /*0184*/ 	.short	0x0003
        /*0186*/ 	.short	0x0018
        /*0188*/ 	.byte	0x00, 0xf4, 0x21, 0x00


	//----- nvinfo : EIATTR_KPARAM_INFO
	.align		4
.L_56:
        /*018c*/ 	.byte	0x04, 0x17
        /*018e*/ 	.short	(.L_58 - .L_57)
.L_57:
        /*0190*/ 	.word	0x00000000
        /*0194*/ 	.short	0x0002
        /*0196*/ 	.short	0x0010
        /*0198*/ 	.byte	0x00, 0xf4, 0x21, 0x00


	//----- nvinfo : EIATTR_KPARAM_INFO
	.align		4
.L_58:
        /*019c*/ 	.byte	0x04, 0x17
        /*019e*/ 	.short	(.L_60 - .L_59)
.L_59:
        /*01a0*/ 	.word	0x00000000
        /*01a4*/ 	.short	0x0001
        /*01a6*/ 	.short	0x0008
        /*01a8*/ 	.byte	0x00, 0xf4, 0x21, 0x00


	//----- nvinfo : EIATTR_KPARAM_INFO
	.align		4
.L_60:
        /*01ac*/ 	.byte	0x04, 0x17
        /*01ae*/ 	.short	(.L_62 - .L_61)
.L_61:
        /*01b0*/ 	.word	0x00000000
        /*01b4*/ 	.short	0x0000
        /*01b6*/ 	.short	0x0000
        /*01b8*/ 	.byte	0x00, 0xf4, 0x21, 0x00


	//----- nvinfo : EIATTR_MAXREG_COUNT
	.align		4
.L_62:
        /*01bc*/ 	.byte	0x03, 0x1b
        /*01be*/ 	.short	0x00ff


	//----- nvinfo : EIATTR_NUM_BARRIERS
	.align		4
        /*01c0*/ 	.byte	0x02, 0x4c
        /*01c2*/ 	.byte	0x01
	.zero		1


	//----- nvinfo : EIATTR_MERCURY_ISA_VERSION
	.align		4
        /*01c4*/ 	.byte	0x03, 0x5f
        /*01c6*/ 	.short	0x0000


	//----- nvinfo : EIATTR_COOP_GROUP_MASK_REGIDS
	.align		4
        /*01c8*/ 	.byte	0x04, 0x29
        /*01ca*/ 	.short	(.L_64 - .L_63)


	//   ....[0]....
.L_63:
        /*01cc*/ 	.word	0xffffffff


	//   ....[1]....
        /*01d0*/ 	.word	0xffffffff


	//   ....[2]....
        /*01d4*/ 	.word	0xffffffff


	//   ....[3]....
        /*01d8*/ 	.word	0xffffffff


	//   ....[4]....
        /*01dc*/ 	.word	0xffffffff


	//   ....[5]....
        /*01e0*/ 	.word	0xffffffff


	//   ....[6]....
        /*01e4*/ 	.word	0xffffffff


	//   ....[7]....
        /*01e8*/ 	.word	0xffffffff


	//   ....[8]....
        /*01ec*/ 	.word	0xffffffff


	//   ....[9]....
        /*01f0*/ 	.word	0xffffffff


	//   ....[10]....
        /*01f4*/ 	.word	0xffffffff


	//   ....[11]....
        /*01f8*/ 	.word	0xffffffff


	//   ....[12]....
        /*01fc*/ 	.word	0xffffffff


	//   ....[13]....
        /*0200*/ 	.word	0xffffffff


	//   ....[14]....
        /*0204*/ 	.word	0xffffffff


	//   ....[15]....
        /*0208*/ 	.word	0xffffffff


	//   ....[16]....
        /*020c*/ 	.word	0xffffffff


	//   ....[17]....
        /*0210*/ 	.word	0xffffffff


	//----- nvinfo : EIATTR_COOP_GROUP_INSTR_OFFSETS
	.align		4
.L_64:
        /*0214*/ 	.byte	0x04, 0x28
        /*0216*/ 	.short	(.L_66 - .L_65)


	//   ....[0]....
.L_65:
        /*0218*/ 	.word	0x000016d0


	//   ....[1]....
        /*021c*/ 	.word	0x000016e0


	//   ....[2]....
        /*0220*/ 	.word	0x000016f0


	//   ....[3]....
        /*0224*/ 	.word	0x00001700


	//   ....[4]....
        /*0228*/ 	.word	0x00001740


	//   ....[5]....
        /*022c*/ 	.word	0x00001760


	//   ....[6]....
        /*0230*/ 	.word	0x00001770


	//   ....[7]....
        /*0234*/ 	.word	0x00001780


	//   ....[8]....
        /*0238*/ 	.word	0x00001830


	//   ....[9]....
        /*023c*/ 	.word	0x00001aa0


	//   ....[10]....
        /*0240*/ 	.word	0x00001ab0


	//   ....[11]....
        /*0244*/ 	.word	0x00001ad0


	//   ....[12]....
        /*0248*/ 	.word	0x00001ae0


	//   ....[13]....
        /*024c*/ 	.word	0x00001b10


	//   ....[14]....
        /*0250*/ 	.word	0x00001b30


	//   ....[15]....
        /*0254*/ 	.word	0x00001b50


	//   ....[16]....
        /*0258*/ 	.word	0x00001b60


	//   ....[17]....
        /*025c*/ 	.word	0x00001c20


	//----- nvinfo : EIATTR_EXIT_INSTR_OFFSETS
	.align		4
.L_66:
        /*0260*/ 	.byte	0x04, 0x1c
        /*0262*/ 	.short	(.L_68 - .L_67)


	//   ....[0]....
.L_67:
        /*0264*/ 	.word	0x00003690


	//   ....[1]....
        /*0268*/ 	.word	0x00003730


	//----- nvinfo : EIATTR_REQNTID
	.align		4
.L_68:
        /*026c*/ 	.byte	0x04, 0x10
        /*026e*/ 	.short	(.L_70 - .L_69)
.L_69:
        /*0270*/ 	.word	0x00000080
        /*0274*/ 	.word	0x00000001
        /*0278*/ 	.word	0x00000001
.L_70:


//--------------------- .nv.callgraph             --------------------------
	.section	.nv.callgraph,"",@"SHT_CUDA_CALLGRAPH"
	.align	4
	.sectionentsize	8
	.align		4
        /*0000*/ 	.word	0x00000000
	.align		4
        /*0004*/ 	.word	0xffffffff
	.align		4
        /*0008*/ 	.word	0x00000000
	.align		4
        /*000c*/ 	.word	0xfffffffe
	.align		4
        /*0010*/ 	.word	0x00000000
	.align		4
        /*0014*/ 	.word	0xfffffffd
	.align		4
        /*0018*/ 	.word	0x00000000
	.align		4
        /*001c*/ 	.word	0xfffffffc


//--------------------- .nv.rel.action            --------------------------
	.section	.nv.rel.action,"",@"SHT_CUDA_RELOCINFO"
	.align	8
	.sectionentsize	8
        /*0000*/ 	.byte	0x73, 0x00, 0x00, 0x00, 0x00, 0x00, 0x00, 0x00, 0x00, 0x00, 0x00, 0x11, 0x25, 0x00, 0x05, 0x36


//--------------------- .nv.constant4             --------------------------
	.section	.nv.constant4,"a",@progbits
	.align	8
	.align		8
.nv.constant4:
        /*0000*/ 	.dword	_$_str


//--------------------- .nv.constant0.attn_fwd    --------------------------
	.section	.nv.constant0.attn_fwd,"a",@progbits
	.sectionflags	@""
	.align	4
.nv.constant0.attn_fwd:
	.zero		488


//--------------------- .text.attn_fwd            --------------------------
	.section	.text.attn_fwd,"ax",@progbits
	.sectioninfo	@"SHI_REGISTERS=128"
	.align	128
        .global         attn_fwd
        .type           attn_fwd,@function
        .size           attn_fwd,(.L_x_3 - attn_fwd)
        .other          attn_fwd,@"STO_CUDA_ENTRY STV_DEFAULT"
attn_fwd:
.text.attn_fwd:
[----:B------:R-:W-:Y:S02]  /*0000*/  IMAD.MOV.U32 R1, RZ, RZ, c[0x0][0x28] ;  /* 0x00000a00ff017624 */ /* 0x000fe400078e00ff */
[----:B------:R-:W0:Y:S01]  /*0010*/  S2R R64, SR_CTAID.X ;  /* 0x0000000000407919 */ /* 0x000e220000002500 */
[----:B------:R-:W-:Y:S01]  /*0020*/  MOV R34, c[0x0][0x198] ;  /* 0x0000660000227a02 */ /* 0x000fe20000000f00 */
[----:B------:R-:W-:Y:S02]  /*0030*/  ULDC.64 UR6, c[0x0][0x118] ;  /* 0x0000460000067ab9 */ /* 0x000fe40000000a00 */
[----:B------:R-:W1:Y:S04]  /*0040*/  S2R R0, SR_TID.X ;  /* 0x0000000000007919 */ /* 0x000e680000002100 */
[----:B------:R-:W2:Y:S01]  /*0050*/  S2R R2, SR_CTAID.Y ;  /* 0x0000000000027919 */ /* 0x000ea20000002600 */
[----:B0-----:R-:W-:Y:S01]  /*0060*/  IMAD.SHL.U32 R64, R64, 0x20, RZ ;  /* 0x0000002040407824 */ /* 0x001fe200078e00ff */
[----:B-1----:R-:W-:-:S04]  /*0070*/  SHF.R.U32.HI R79, RZ, 0x5, R0 ;  /* 0x00000005ff4f7819 */ /* 0x002fc80000011600 */
[----:B------:R-:W-:Y:S02]  /*0080*/  LOP3.LUT R81, R64, 0x1f, R0, 0xf8, !PT ;  /* 0x0000001f40517812 */ /* 0x000fe400078ef800 */
[----:B------:R-:W-:Y:S01]  /*0090*/  SGXT.U32 R79, R79, 0x2 ;  /* 0x000000024f4f781a */ /* 0x000fe20000000000 */
[----:B--2---:R-:W-:Y:S02]  /*00a0*/  IMAD R3, R2, c[0x0][0x190], RZ ;  /* 0x0000640002037a24 */ /* 0x004fe400078e02ff */
[----:B------:R-:W-:Y:S02]  /*00b0*/  IMAD R5, R81, c[0x0][0x194], RZ ;  /* 0x0000650051057a24 */ /* 0x000fe400078e02ff */
[----:B------:R-:W-:Y:S02]  /*00c0*/  IMAD R9, R79, c[0x0][0x198], RZ ;  /* 0x000066004f097a24 */ /* 0x000fe400078e02ff */
[----:B------:R-:W-:Y:S02]  /*00d0*/  IMAD.SHL.U32 R4, R3, 0x2, RZ ;  /* 0x0000000203047824 */ /* 0x000fe400078e00ff */
[----:B------:R-:W-:Y:S01]  /*00e0*/  IMAD.SHL.U32 R7, R5, 0x2, RZ ;  /* 0x0000000205077824 */ /* 0x000fe200078e00ff */
[----:B------:R-:W-:Y:S01]  /*00f0*/  LEA R10, R34, R9, 0x2 ;  /* 0x00000009220a7211 */ /* 0x000fe200078e10ff */
[----:B------:R-:W-:-:S03]  /*0100*/  IMAD.HI R3, R3, 0x2, RZ ;  /* 0x0000000203037827 */ /* 0x000fc600078e02ff */
[----:B------:R-:W-:Y:S01]  /*0110*/  IADD3 R30, P0, P1, R7, c[0x0][0x160], R4 ;  /* 0x00005800071e7a10 */ /* 0x000fe2000791e004 */
[----:B------:R-:W-:-:S04]  /*0120*/  IMAD.HI R6, R5, 0x2, RZ ;  /* 0x0000000205067827 */ /* 0x000fc800078e02ff */
[----:B------:R-:W-:Y:S01]  /*0130*/  IMAD R7, R34, 0x4, R10 ;  /* 0x0000000422077824 */ /* 0x000fe200078e020a */
[----:B------:R-:W-:Y:S02]  /*0140*/  IADD3.X R32, R6, c[0x0][0x164], R3, P0, P1 ;  /* 0x0000590006207a10 */ /* 0x000fe400007e2403 */
[-C--:B------:R-:W-:Y:S01]  /*0150*/  LEA R4, P0, R9, R30.reuse, 0x1 ;  /* 0x0000001e09047211 */ /* 0x080fe200078008ff */
[----:B------:R-:W-:Y:S01]  /*0160*/  IMAD R3, R34, 0x4, R7 ;  /* 0x0000000422037824 */ /* 0x000fe200078e0207 */
[----:B------:R-:W-:Y:S02]  /*0170*/  LEA R8, P1, R7, R30, 0x1 ;  /* 0x0000001e07087211 */ /* 0x000fe400078208ff */
[----:B------:R-:W-:Y:S02]  /*0180*/  LEA.HI.X.SX32 R5, R9, R32, 0x1, P0 ;  /* 0x0000002009057211 */ /* 0x000fe400000f0eff */
[----:B------:R-:W-:Y:S02]  /*0190*/  LEA R6, P0, R10, R30, 0x1 ;  /* 0x0000001e0a067211 */ /* 0x000fe400078008ff */
[----:B------:R-:W-:Y:S01]  /*01a0*/  LEA R13, R34, R3, 0x2 ;  /* 0x00000003220d7211 */ /* 0x000fe200078e10ff */
[----:B------:R0:W2:Y:S01]  /*01b0*/  LDG.E.U16 R23, [R4.64] ;  /* 0x0000000604177981 */ /* 0x0000a2000c1e1500 */
[----:B------:R-:W-:-:S02]  /*01c0*/  LEA.HI.X.SX32 R9, R7, R32, 0x1, P1 ;  /* 0x0000002007097211 */ /* 0x000fc400008f0eff */
[----:B------:R-:W-:Y:S01]  /*01d0*/  LEA.HI.X.SX32 R7, R10, R32, 0x1, P0 ;  /* 0x000000200a077211 */ /* 0x000fe200000f0eff */
[C---:B------:R-:W-:Y:S01]  /*01e0*/  IMAD R14, R34.reuse, 0x4, R13 ;  /* 0x00000004220e7824 */ /* 0x040fe200078e020d */
[C---:B------:R-:W-:Y:S01]  /*01f0*/  LEA R10, P0, R3.reuse, R30, 0x1 ;  /* 0x0000001e030a7211 */ /* 0x040fe200078008ff */
[----:B------:R1:W3:Y:S03]  /*0200*/  LDG.E.U16 R25, [R8.64] ;  /* 0x0000000608197981 */ /* 0x0002e6000c1e1500 */
[----:B------:R-:W-:Y:S01]  /*0210*/  LEA.HI.X.SX32 R11, R3, R32, 0x1, P0 ;  /* 0x00000020030b7211 */ /* 0x000fe200000f0eff */
[----:B------:R-:W-:Y:S01]  /*0220*/  IMAD R3, R34, 0x4, R14 ;  /* 0x0000000422037824 */ /* 0x000fe200078e020e */
[----:B0-----:R-:W-:Y:S01]  /*0230*/  LEA R4, P0, R14, R30, 0x1 ;  /* 0x0000001e0e047211 */ /* 0x001fe200078008ff */
[----:B------:R0:W4:Y:S03]  /*0240*/  LDG.E.U16 R22, [R6.64] ;  /* 0x0000000606167981 */ /* 0x000126000c1e1500 */
[----:B------:R-:W-:Y:S01]  /*0250*/  LEA R15, R34, R3, 0x2 ;  /* 0x00000003220f7211 */ /* 0x000fe200078e10ff */
[----:B------:R5:W4:Y:S01]  /*0260*/  LDG.E.U16 R24, [R10.64] ;  /* 0x000000060a187981 */ /* 0x000b22000c1e1500 */
[----:B------:R-:W-:-:S03]  /*0270*/  LEA.HI.X.SX32 R5, R14, R32, 0x1, P0 ;  /* 0x000000200e057211 */ /* 0x000fc600000f0eff */
[C---:B------:R-:W-:Y:S01]  /*0280*/  IMAD R16, R34.reuse, 0x4, R15 ;  /* 0x0000000422107824 */ /* 0x040fe200078e020f */
[-C--:B-1----:R-:W-:Y:S01]  /*0290*/  LEA R8, P0, R3, R30.reuse, 0x1 ;  /* 0x0000001e03087211 */ /* 0x082fe200078008ff */
[----:B------:R1:W4:Y:S02]  /*02a0*/  LDG.E.U16 R26, [R4.64] ;  /* 0x00000006041a7981 */ /* 0x000324000c1e1500 */
[C---:B------:R-:W-:Y:S01]  /*02b0*/  IMAD R18, R34.reuse, 0x4, R16 ;  /* 0x0000000422127824 */ /* 0x040fe200078e0210 */
[----:B------:R-:W-:Y:S02]  /*02c0*/  LEA R12, P1, R13, R30, 0x1 ;  /* 0x0000001e0d0c7211 */ /* 0x000fe400078208ff */
[----:B------:R-:W-:Y:S02]  /*02d0*/  LEA.HI.X.SX32 R9, R3, R32, 0x1, P0 ;  /* 0x0000002003097211 */ /* 0x000fe400000f0eff */
[C---:B------:R-:W-:Y:S02]  /*02e0*/  LEA R3, R34.reuse, R18, 0x2 ;  /* 0x0000001222037211 */ /* 0x040fe400078e10ff */
[----:B------:R-:W-:Y:S01]  /*02f0*/  LEA.HI.X.SX32 R13, R13, R32, 0x1, P1 ;  /* 0x000000200d0d7211 */ /* 0x000fe200008f0eff */
[----:B------:R1:W4:Y:S01]  /*0300*/  LDG.E.U16 R29, [R8.64] ;  /* 0x00000006081d7981 */ /* 0x000322000c1e1500 */
[----:B0-----:R-:W-:Y:S01]  /*0310*/  LEA R6, P0, R15, R30, 0x1 ;  /* 0x0000001e0f067211 */ /* 0x001fe200078008ff */
[----:B------:R-:W-:-:S02]  /*0320*/  IMAD R19, R34, 0x4, R3 ;  /* 0x0000000422137824 */ /* 0x000fc400078e0203 */
[----:B------:R0:W4:Y:S01]  /*0330*/  LDG.E.U16 R27, [R12.64] ;  /* 0x000000060c1b7981 */ /* 0x000122000c1e1500 */
[----:B------:R-:W-:Y:S02]  /*0340*/  LEA.HI.X.SX32 R7, R15, R32, 0x1, P0 ;  /* 0x000000200f077211 */ /* 0x000fe400000f0eff */
[CC--:B-----5:R-:W-:Y:S02]  /*0350*/  LEA R10, P0, R3.reuse, R30.reuse, 0x1 ;  /* 0x0000001e030a7211 */ /* 0x0e0fe400078008ff */
[----:B------:R-:W-:Y:S01]  /*0360*/  LEA R14, P1, R16, R30, 0x1 ;  /* 0x0000001e100e7211 */ /* 0x000fe200078208ff */
[----:B------:R5:W4:Y:S01]  /*0370*/  LDG.E.U16 R28, [R6.64] ;  /* 0x00000006061c7981 */ /* 0x000b22000c1e1500 */
[----:B0-----:R-:W-:Y:S01]  /*0380*/  IMAD R13, R34, 0x4, R19 ;  /* 0x00000004220d7824 */ /* 0x001fe200078e0213 */
[----:B------:R-:W-:-:S04]  /*0390*/  LEA.HI.X.SX32 R11, R3, R32, 0x1, P0 ;  /* 0x00000020030b7211 */ /* 0x000fc800000f0eff */
[C---:B------:R-:W-:Y:S02]  /*03a0*/  LEA R12, P0, R13.reuse, R30, 0x1 ;  /* 0x0000001e0d0c7211 */ /* 0x040fe400078008ff */
[----:B------:R-:W-:Y:S01]  /*03b0*/  LEA R20, R34, R13, 0x2 ;  /* 0x0000000d22147211 */ /* 0x000fe200078e10ff */
[----:B------:R0:W4:Y:S01]  /*03c0*/  LDG.E.U16 R11, [R10.64] ;  /* 0x000000060a0b7981 */ /* 0x000122000c1e1500 */
[----:B------:R-:W-:Y:S02]  /*03d0*/  LEA.HI.X.SX32 R13, R13, R32, 0x1, P0 ;  /* 0x000000200d0d7211 */ /* 0x000fe400000f0eff */
[----:B-1----:R-:W-:Y:S01]  /*03e0*/  LEA R4, P0, R18, R30, 0x1 ;  /* 0x0000001e12047211 */ /* 0x002fe200078008ff */
[----:B------:R-:W-:Y:S01]  /*03f0*/  IMAD R3, R34, 0x4, R20 ;  /* 0x0000000422037824 */ /* 0x000fe200078e0214 */
[-C--:B------:R-:W-:Y:S02]  /*0400*/  LEA.HI.X.SX32 R15, R16, R32.reuse, 0x1, P1 ;  /* 0x00000020100f7211 */ /* 0x080fe400008f0eff */
[----:B------:R-:W-:Y:S01]  /*0410*/  LEA.HI.X.SX32 R5, R18, R32, 0x1, P0 ;  /* 0x0000002012057211 */ /* 0x000fe200000f0eff */
[----:B------:R-:W-:Y:S01]  /*0420*/  IMAD R21, R34, 0x4, R3 ;  /* 0x0000000422157824 */ /* 0x000fe200078e0203 */
[-C--:B-----5:R-:W-:Y:S01]  /*0430*/  LEA R6, P0, R19, R30.reuse, 0x1 ;  /* 0x0000001e13067211 */ /* 0x0a0fe200078008ff */
[----:B------:R1:W5:Y:S01]  /*0440*/  LDG.E.U16 R31, [R14.64] ;  /* 0x000000060e1f7981 */ /* 0x000362000c1e1500 */
[----:B------:R-:W-:-:S02]  /*0450*/  LEA R16, P1, R3, R30, 0x1 ;  /* 0x0000001e03107211 */ /* 0x000fc400078208ff */
[-C--:B------:R-:W-:Y:S01]  /*0460*/  LEA.HI.X.SX32 R7, R19, R32.reuse, 0x1, P0 ;  /* 0x0000002013077211 */ /* 0x080fe200000f0eff */
[----:B------:R-:W5:Y:S01]  /*0470*/  LDG.E.U16 R13, [R12.64] ;  /* 0x000000060c0d7981 */ /* 0x000f62000c1e1500 */
[----:B------:R-:W-:-:S03]  /*0480*/  LEA.HI.X.SX32 R17, R3, R32, 0x1, P1 ;  /* 0x0000002003117211 */ /* 0x000fc600008f0eff */
[----:B------:R0:W5:Y:S01]  /*0490*/  LDG.E.U16 R6, [R6.64] ;  /* 0x0000000606067981 */ /* 0x000162000c1e1500 */
[----:B-1----:R-:W-:-:S03]  /*04a0*/  LEA R14, P0, R21, R30, 0x1 ;  /* 0x0000001e150e7211 */ /* 0x002fc600078008ff */
[----:B------:R-:W5:Y:S01]  /*04b0*/  LDG.E.U16 R17, [R16.64] ;  /* 0x0000000610117981 */ /* 0x000f62000c1e1500 */
[----:B------:R-:W-:-:S03]  /*04c0*/  LEA.HI.X.SX32 R15, R21, R32, 0x1, P0 ;  /* 0x00000020150f7211 */ /* 0x000fc600000f0eff */
[----:B------:R-:W5:Y:S04]  /*04d0*/  LDG.E.U16 R4, [R4.64] ;  /* 0x0000000604047981 */ /* 0x000f68000c1e1500 */
[----:B------:R-:W5:Y:S01]  /*04e0*/  LDG.E.U16 R14, [R14.64] ;  /* 0x000000060e0e7981 */ /* 0x000f62000c1e1500 */
[----:B------:R-:W-:-:S04]  /*04f0*/  LEA R8, P1, R20, R30, 0x1 ;  /* 0x0000001e14087211 */ /* 0x000fc800078208ff */
[----:B------:R-:W-:-:S05]  /*0500*/  LEA.HI.X.SX32 R9, R20, R32, 0x1, P1 ;  /* 0x0000002014097211 */ /* 0x000fca00008f0eff */
[----:B------:R-:W5:Y:S01]  /*0510*/  LDG.E.U16 R8, [R8.64] ;  /* 0x0000000608087981 */ /* 0x000f62000c1e1500 */
[----:B------:R-:W-:Y:S02]  /*0520*/  SHF.R.S32.HI R78, RZ, 0x6, R0 ;  /* 0x00000006ff4e7819 */ /* 0x000fe40000011400 */
[----:B0-----:R-:W-:Y:S02]  /*0530*/  LOP3.LUT R10, R0, 0x3f, RZ, 0xc0, !PT ;  /* 0x0000003f000a7812 */ /* 0x001fe400078ec0ff */
[----:B------:R-:W-:Y:S02]  /*0540*/  SGXT R78, R78, 0x1 ;  /* 0x000000014e4e781a */ /* 0x000fe40000000200 */
[----:B------:R-:W-:-:S04]  /*0550*/  SHF.L.U32 R3, R10, 0x1, RZ ;  /* 0x000000010a037819 */ /* 0x000fc800000006ff */
[----:B------:R-:W-:-:S04]  /*0560*/  LOP3.LUT R78, R3, 0x90, R78, 0x78, !PT ;  /* 0x00000090034e7812 */ /* 0x000fc800078e784e */
[----:B------:R-:W-:Y:S02]  /*0570*/  LOP3.LUT R77, R78, 0x20, RZ, 0x3c, !PT ;  /* 0x000000204e4d7812 */ /* 0x000fe400078e3cff */
[----:B------:R-:W-:-:S04]  /*0580*/  IADD3 R76, R64, 0x20, RZ ;  /* 0x00000020404c7810 */ /* 0x000fc80007ffe0ff */
[----:B------:R-:W-:Y:S02]  /*0590*/  ISETP.GE.AND P0, PT, R76, 0x1, PT ;  /* 0x000000014c00780c */ /* 0x000fe40003f06270 */
[C---:B------:R-:W-:Y:S02]  /*05a0*/  LOP3.LUT R3, R0.reuse, 0x60, RZ, 0xc0, !PT ;  /* 0x0000006000037812 */ /* 0x040fe400078ec0ff */
[C---:B------:R-:W-:Y:S02]  /*05b0*/  LOP3.LUT R83, R0.reuse, 0x7f, RZ, 0xc0, !PT ;  /* 0x0000007f00537812 */ /* 0x040fe400078ec0ff */
[----:B------:R-:W-:Y:S02]  /*05c0*/  SHF.R.S32.HI R74, RZ, 0x4, R0 ;  /* 0x00000004ff4a7819 */ /* 0x000fe40000011400 */
[----:B------:R-:W-:Y:S01]  /*05d0*/  SHF.L.U32 R7, R0, 0x1, RZ ;  /* 0x0000000100077819 */ /* 0x000fe200000006ff */
[----:B------:R-:W-:Y:S01]  /*05e0*/  IMAD.MOV.U32 R73, RZ, RZ, 0x3f800000 ;  /* 0x3f800000ff497424 */ /* 0x000fe200078e00ff */
[----:B------:R-:W-:Y:S01]  /*05f0*/  MOV R59, 0xff800000 ;  /* 0xff800000003b7802 */ /* 0x000fe20000000f00 */
[----:B------:R-:W-:Y:S01]  /*0600*/  IMAD.MOV.U32 R58, RZ, RZ, -0x800000 ;  /* 0xff800000ff3a7424 */ /* 0x000fe200078e00ff */
[----:B------:R-:W-:Y:S01]  /*0610*/  MOV R72, 0x3f800000 ;  /* 0x3f80000000487802 */ /* 0x000fe20000000f00 */
[----:B------:R-:W-:Y:S01]  /*0620*/  IMAD.MOV.U32 R52, RZ, RZ, -0x800000 ;  /* 0xff800000ff347424 */ /* 0x000fe200078e00ff */
[----:B------:R-:W-:Y:S01]  /*0630*/  CS2R R36, SRZ ;  /* 0x0000000000247805 */ /* 0x000fe2000001ff00 */
[----:B------:R-:W-:Y:S01]  /*0640*/  IMAD.MOV.U32 R53, RZ, RZ, -0x800000 ;  /* 0xff800000ff357424 */ /* 0x000fe200078e00ff */
[----:B------:R-:W-:Y:S01]  /*0650*/  CS2R R38, SRZ ;  /* 0x0000000000267805 */ /* 0x000fe2000001ff00 */
[----:B------:R-:W-:Y:S01]  /*0660*/  IMAD.MOV.U32 R71, RZ, RZ, 0x3f800000 ;  /* 0x3f800000ff477424 */ /* 0x000fe200078e00ff */
[----:B------:R-:W-:Y:S01]  /*0670*/  CS2R R48, SRZ ;  /* 0x0000000000307805 */ /* 0x000fe2000001ff00 */
[----:B------:R-:W-:Y:S01]  /*0680*/  IMAD.MOV.U32 R70, RZ, RZ, 0x3f800000 ;  /* 0x3f800000ff467424 */ /* 0x000fe200078e00ff */
[----:B------:R-:W-:Y:S01]  /*0690*/  CS2R R50, SRZ ;  /* 0x0000000000327805 */ /* 0x000fe2000001ff00 */
[----:B------:R-:W-:Y:S01]  /*06a0*/  CS2R R40, SRZ ;  /* 0x0000000000287805 */ /* 0x000fe2000001ff00 */
[----:B------:R-:W-:Y:S01]  /*06b0*/  CS2R R42, SRZ ;  /* 0x00000000002a7805 */ /* 0x000fe2000001ff00 */
[----:B------:R-:W-:Y:S01]  /*06c0*/  CS2R R44, SRZ ;  /* 0x00000000002c7805 */ /* 0x000fe2000001ff00 */
[----:B------:R-:W-:Y:S01]  /*06d0*/  CS2R R46, SRZ ;  /* 0x00000000002e7805 */ /* 0x000fe2000001ff00 */
[----:B------:R-:W-:-:S02]  /*06e0*/  ISETP.GE.U32.AND P5, PT, R83, 0x20, PT ;  /* 0x000000205300780c */ /* 0x000fc40003fa6070 */
[C---:B------:R-:W-:Y:S02]  /*06f0*/  LOP3.LUT R82, R0.reuse, 0x1c, RZ, 0xc0, !PT ;  /* 0x0000001c00527812 */ /* 0x040fe400078ec0ff */
[C---:B------:R-:W-:Y:S02]  /*0700*/  LOP3.LUT R80, R0.reuse, 0x20, RZ, 0xc0, !PT ;  /* 0x0000002000507812 */ /* 0x040fe400078ec0ff */
[----:B------:R-:W-:Y:S02]  /*0710*/  LOP3.LUT R75, R0, 0x7, RZ, 0xc0, !PT ;  /* 0x00000007004b7812 */ /* 0x000fe400078ec0ff */
[----:B------:R-:W-:Y:S01]  /*0720*/  SGXT R74, R74, 0x1 ;  /* 0x000000014a4a781a */ /* 0x000fe20000000200 */
[----:B--2---:R-:W-:Y:S04]  /*0730*/  STS.U16 [R78], R23 ;  /* 0x000000174e007388 */ /* 0x004fe80000000400 */
[----:B---3--:R-:W-:Y:S04]  /*0740*/  STS.U16 [R78+0x200], R25 ;  /* 0x000200194e007388 */ /* 0x008fe80000000400 */
[----:B----4-:R-:W-:Y:S04]  /*0750*/  STS.U16 [R78+0x600], R29 ;  /* 0x0006001d4e007388 */ /* 0x010fe80000000400 */
[----:B------:R-:W-:Y:S04]  /*0760*/  STS.U16 [R78+0x400], R27 ;  /* 0x0004001b4e007388 */ /* 0x000fe80000000400 */
[----:B------:R-:W-:Y:S04]  /*0770*/  STS.U16 [R78+0xa00], R11 ;  /* 0x000a000b4e007388 */ /* 0x000fe80000000400 */
[----:B-----5:R-:W-:Y:S04]  /*0780*/  STS.U16 [R78+0x800], R31 ;  /* 0x0008001f4e007388 */ /* 0x020fe80000000400 */
[----:B------:R-:W-:Y:S04]  /*0790*/  STS.U16 [R78+0xc00], R13 ;  /* 0x000c000d4e007388 */ /* 0x000fe80000000400 */
[----:B------:R-:W-:Y:S04]  /*07a0*/  STS.U16 [R78+0xe00], R17 ;  /* 0x000e00114e007388 */ /* 0x000fe80000000400 */
[----:B------:R-:W-:Y:S04]  /*07b0*/  STS.U16 [R77+0x100], R22 ;  /* 0x000100164d007388 */ /* 0x000fe80000000400 */
[----:B------:R-:W-:Y:S04]  /*07c0*/  STS.U16 [R77+0x300], R24 ;  /* 0x000300184d007388 */ /* 0x000fe80000000400 */
[----:B------:R-:W-:Y:S04]  /*07d0*/  STS.U16 [R77+0x500], R26 ;  /* 0x0005001a4d007388 */ /* 0x000fe80000000400 */
[----:B------:R-:W-:Y:S04]  /*07e0*/  STS.U16 [R77+0x700], R28 ;  /* 0x0007001c4d007388 */ /* 0x000fe80000000400 */
[----:B------:R-:W-:Y:S04]  /*07f0*/  STS.U16 [R77+0xb00], R6 ;  /* 0x000b00064d007388 */ /* 0x000fe80000000400 */
[----:B------:R-:W-:Y:S04]  /*0800*/  STS.U16 [R77+0xf00], R14 ;  /* 0x000f000e4d007388 */ /* 0x000fe80000000400 */
[----:B------:R0:W-:Y:S04]  /*0810*/  STS.U16 [R77+0xd00], R8 ;  /* 0x000d00084d007388 */ /* 0x0001e80000000400 */
[----:B------:R1:W-:Y:S01]  /*0820*/  STS.U16 [R77+0x900], R4 ;  /* 0x000900044d007388 */ /* 0x0003e20000000400 */
[----:B0-----:R-:W-:-:S05]  /*0830*/  IMAD.SHL.U32 R8, R3, 0x8, RZ ;  /* 0x0000000803087824 */ /* 0x001fca00078e00ff */
[----:B-1----:R-:W-:Y:S01]  /*0840*/  LOP3.LUT R4, R8, 0x3c, R7, 0xf8, !PT ;  /* 0x0000003c08047812 */ /* 0x002fe200078ef807 */
[----:B------:R-:W-:Y:S05]  /*0850*/  @!P0 BRA `(.L_x_0) ;  /* 0x000019b000008947 */ /* 0x000fea0003800000 */
[----:B------:R-:W-:Y:S01]  /*0860*/  IMAD R10, R10, c[0x0][0x1a8], RZ ;  /* 0x00006a000a0a7a24 */ /* 0x000fe200078e02ff */
[----:B------:R-:W-:Y:S01]  /*0870*/  LOP3.LUT R9, R0, 0xf, RZ, 0xc0, !PT ;  /* 0x0000000f00097812 */ /* 0x000fe200078ec0ff */
[----:B------:R-:W-:Y:S01]  /*0880*/  IMAD R3, R2, c[0x0][0x1a0], RZ ;  /* 0x0000680002037a24 */ /* 0x000fe200078e02ff */
[--C-:B------:R-:W-:Y:S01]  /*0890*/  SHF.R.U32.HI R13, RZ, 0x1, R80.reuse ;  /* 0x00000001ff0d7819 */ /* 0x100fe20000011650 */
[----:B------:R-:W-:Y:S01]  /*08a0*/  IMAD.SHL.U32 R12, R10, 0x2, RZ ;  /* 0x000000020a0c7824 */ /* 0x000fe200078e00ff */
[----:B------:R-:W-:Y:S01]  /*08b0*/  MOV R25, c[0x0][0x1b8] ;  /* 0x00006e0000197a02 */ /* 0x000fe20000000f00 */
[----:B------:R-:W-:Y:S01]  /*08c0*/  IMAD R6, R2, c[0x0][0x1b0], RZ ;  /* 0x00006c0002067a24 */ /* 0x000fe200078e02ff */
[----:B------:R-:W-:Y:S01]  /*08d0*/  SHF.L.U32 R5, R3, 0x1, RZ ;  /* 0x0000000103057819 */ /* 0x000fe200000006ff */
[----:B------:R-:W-:Y:S01]  /*08e0*/  IMAD R11, R9, c[0x0][0x1b4], RZ ;  /* 0x00006d00090b7a24 */ /* 0x000fe200078e02ff */
[----:B------:R-:W-:Y:S01]  /*08f0*/  LEA.HI R69, R82, 0x18, RZ, 0x1e ;  /* 0x0000001852457811 */ /* 0x000fe200078ff0ff */
[----:B------:R-:W-:Y:S01]  /*0900*/  IMAD.HI R10, R10, 0x2, RZ ;  /* 0x000000020a0a7827 */ /* 0x000fe200078e02ff */
[----:B------:R-:W-:Y:S01]  /*0910*/  IADD3 R104, P0, P1, R12, c[0x0][0x168], R5 ;  /* 0x00005a000c687a10 */ /* 0x000fe2000791e005 */
[----:B------:R-:W-:Y:S01]  /*0920*/  CS2R R36, SRZ ;  /* 0x0000000000247805 */ /* 0x000fe2000001ff00 */
[----:B------:R-:W-:Y:S01]  /*0930*/  SHF.L.U32 R9, R6, 0x1, RZ ;  /* 0x0000000106097819 */ /* 0x000fe200000006ff */
[----:B------:R-:W-:Y:S01]  /*0940*/  IMAD.SHL.U32 R12, R75, 0x10, RZ ;  /* 0x000000104b0c7824 */ /* 0x000fe200078e00ff */
[C---:B------:R-:W-:Y:S01]  /*0950*/  LEA.HI R65, R82.reuse, 0x8, RZ, 0x1e ;  /* 0x0000000852417811 */ /* 0x040fe200078ff0ff */
[----:B------:R-:W-:Y:S01]  /*0960*/  IMAD.HI R3, R3, 0x2, RZ ;  /* 0x0000000203037827 */ /* 0x000fe200078e02ff */
[----:B------:R-:W-:Y:S01]  /*0970*/  LEA.HI R67, R82, 0x10, RZ, 0x1e ;  /* 0x0000001052437811 */ /* 0x000fe200078ff0ff */
[----:B------:R-:W-:Y:S01]  /*0980*/  CS2R R38, SRZ ;  /* 0x0000000000267805 */ /* 0x000fe2000001ff00 */
[----:B------:R-:W-:Y:S01]  /*0990*/  LOP3.LUT R5, R12, 0x30, R7, 0x78, !PT ;  /* 0x000000300c057812 */ /* 0x000fe200078e7807 */
[----:B------:R-:W-:Y:S01]  /*09a0*/  IMAD.SHL.U32 R12, R11, 0x2, RZ ;  /* 0x000000020b0c7824 */ /* 0x000fe200078e00ff */
[----:B------:R-:W-:Y:S01]  /*09b0*/  IADD3.X R20, R10, c[0x0][0x16c], R3, P0, P1 ;  /* 0x00005b000a147a10 */ /* 0x000fe200007e2403 */
[----:B------:R-:W-:Y:S01]  /*09c0*/  IMAD R14, R75, 0x4, R80 ;  /* 0x000000044b0e7824 */ /* 0x000fe200078e0250 */
[C---:B------:R-:W-:Y:S01]  /*09d0*/  SHF.L.U32 R10, R0.reuse, 0x3, RZ ;  /* 0x00000003000a7819 */ /* 0x040fe200000006ff */
[----:B------:R-:W-:Y:S01]  /*09e0*/  IMAD.SHL.U32 R15, R0, 0x20, RZ ;  /* 0x00000020000f7824 */ /* 0x000fe200078e00ff */
[----:B------:R-:W-:Y:S01]  /*09f0*/  IADD3 R91, P0, P1, R12, c[0x0][0x170], R9 ;  /* 0x00005c000c5b7a10 */ /* 0x000fe2000791e009 */
[----:B------:R-:W-:Y:S01]  /*0a00*/  IMAD.U32 R5, R14, 0x20, R5 ;  /* 0x000000200e057824 */ /* 0x000fe200078e0005 */
[----:B------:R-:W-:Y:S01]  /*0a10*/  LOP3.LUT R3, R0, 0x3, RZ, 0xc0, !PT ;  /* 0x0000000300037812 */ /* 0x000fe200078ec0ff */
[----:B------:R-:W-:Y:S01]  /*0a20*/  IMAD.HI R9, R6, 0x2, RZ ;  /* 0x0000000206097827 */ /* 0x000fe200078e02ff */
[----:B------:R-:W-:Y:S01]  /*0a30*/  SHF.R.S32.HI R14, RZ, 0x2, R0 ;  /* 0x00000002ff0e7819 */ /* 0x000fe20000011400 */
[----:B------:R-:W-:Y:S01]  /*0a40*/  CS2R R48, SRZ ;  /* 0x0000000000307805 */ /* 0x000fe2000001ff00 */
[----:B------:R-:W-:Y:S01]  /*0a50*/  LOP3.LUT R12, R10, 0x60, RZ, 0xc0, !PT ;  /* 0x000000600a0c7812 */ /* 0x000fe200078ec0ff */
[----:B------:R-:W-:Y:S01]  /*0a60*/  IMAD.MOV.U32 R23, RZ, RZ, c[0x0][0x1a4] ;  /* 0x00006900ff177624 */ /* 0x000fe200078e00ff */
[----:B------:R-:W-:Y:S01]  /*0a70*/  SGXT R14, R14, 0x1 ;  /* 0x000000010e0e781a */ /* 0x000fe20000000200 */
[----:B------:R-:W-:Y:S01]  /*0a80*/  IMAD.IADD R68, R64, 0x1, R69 ;  /* 0x0000000140447824 */ /* 0x000fe200078e0245 */
[----:B------:R-:W-:Y:S01]  /*0a90*/  LOP3.LUT R6, R13, 0x90, R74, 0x78, !PT ;  /* 0x000000900d067812 */ /* 0x000fe200078e784a */
[----:B------:R-:W-:Y:S01]  /*0aa0*/  IMAD R13, R3, 0x4, R12 ;  /* 0x00000004030d7824 */ /* 0x000fe200078e020c */
[----:B------:R-:W-:Y:S01]  /*0ab0*/  LOP3.LUT R12, R10, 0x30, RZ, 0xc0, !PT ;  /* 0x000000300a0c7812 */ /* 0x000fe200078ec0ff */
[----:B------:R-:W-:Y:S01]  /*0ac0*/  IMAD.HI R10, R11, 0x2, RZ ;  /* 0x000000020b0a7827 */ /* 0x000fe200078e02ff */
[----:B------:R-:W-:Y:S01]  /*0ad0*/  LOP3.LUT R14, R14, 0x90, RZ, 0xc0, !PT ;  /* 0x000000900e0e7812 */ /* 0x000fe200078ec0ff */
[----:B------:R-:W-:Y:S01]  /*0ae0*/  CS2R R50, SRZ ;  /* 0x0000000000327805 */ /* 0x000fe2000001ff00 */
[----:B------:R-:W-:Y:S01]  /*0af0*/  IADD3 R6, R6, R13, RZ ;  /* 0x0000000d06067210 */ /* 0x000fe20007ffe0ff */
[----:B------:R-:W-:Y:S01]  /*0b00*/  IMAD R12, R75, 0x40, R12 ;  /* 0x000000404b0c7824 */ /* 0x000fe200078e020c */
[----:B------:R-:W-:Y:S01]  /*0b10*/  LOP3.LUT R8, R14, R8, RZ, 0xfc, !PT ;  /* 0x000000080e087212 */ /* 0x000fe200078efcff */
[----:B------:R-:W-:Y:S01]  /*0b20*/  IMAD.MOV.U32 R87, RZ, RZ, -0x800000 ;  /* 0xff800000ff577424 */ /* 0x000fe200078e00ff */
[----:B------:R-:W-:Y:S01]  /*0b30*/  IADD3.X R21, R10, c[0x0][0x174], R9, P0, P1 ;  /* 0x00005d000a157a10 */ /* 0x000fe200007e2409 */
[----:B------:R-:W-:Y:S01]  /*0b40*/  IMAD.MOV.U32 R86, RZ, RZ, -0x800000 ;  /* 0xff800000ff567424 */ /* 0x000fe200078e00ff */
[--C-:B------:R-:W-:Y:S01]  /*0b50*/  SHF.R.U32.HI R9, RZ, 0x4, R0.reuse ;  /* 0x00000004ff097819 */ /* 0x100fe20000011600 */
[----:B------:R-:W-:Y:S01]  /*0b60*/  IMAD.MOV.U32 R85, RZ, RZ, -0x800000 ;  /* 0xff800000ff557424 */ /* 0x000fe200078e00ff */
[--C-:B------:R-:W-:Y:S01]  /*0b70*/  LOP3.LUT R11, R12, 0x10, R7.reuse, 0x78, !PT ;  /* 0x000000100c0b7812 */ /* 0x100fe200078e7807 */
[----:B------:R-:W-:Y:S01]  /*0b80*/  IMAD.MOV.U32 R72, RZ, RZ, 0x3f800000 ;  /* 0x3f800000ff487424 */ /* 0x000fe200078e00ff */
[----:B------:R-:W-:Y:S01]  /*0b90*/  LOP3.LUT R16, R8, 0x10, R7, 0x78, !PT ;  /* 0x0000001008107812 */ /* 0x000fe200078e7807 */
[----:B------:R-:W-:Y:S01]  /*0ba0*/  IMAD.MOV.U32 R71, RZ, RZ, 0x3f800000 ;  /* 0x3f800000ff477424 */ /* 0x000fe200078e00ff */
[----:B------:R-:W-:Y:S01]  /*0bb0*/  SGXT.U32 R7, R9, 0x3 ;  /* 0x000000030907781a */ /* 0x000fe20000000000 */
[----:B------:R-:W-:Y:S01]  /*0bc0*/  CS2R R40, SRZ ;  /* 0x0000000000287805 */ /* 0x000fe2000001ff00 */
[----:B------:R-:W-:Y:S01]  /*0bd0*/  LOP3.LUT R15, R14, 0x160, R15, 0xf8, !PT ;  /* 0x000001600e0f7812 */ /* 0x000fe200078ef80f */
[----:B------:R-:W-:Y:S01]  /*0be0*/  CS2R R42, SRZ ;  /* 0x00000000002a7805 */ /* 0x000fe2000001ff00 */
[----:B------:R-:W-:Y:S01]  /*0bf0*/  SHF.R.U32.HI R10, RZ, 0x6, R0 ;  /* 0x00000006ff0a7819 */ /* 0x000fe20000011600 */
[----:B------:R-:W-:Y:S01]  /*0c00*/  IMAD R12, R7, c[0x0][0x1b8], RZ ;  /* 0x00006e00070c7a24 */ /* 0x000fe200078e02ff */
[----:B------:R-:W-:Y:S01]  /*0c10*/  LOP3.LUT R14, R0, 0x10, RZ, 0xc0, !PT ;  /* 0x00000010000e7812 */ /* 0x000fe200078ec0ff */
[----:B------:R-:W-:Y:S01]  /*0c20*/  CS2R R44, SRZ ;  /* 0x00000000002c7805 */ /* 0x000fe2000001ff00 */
[----:B------:R-:W-:Y:S01]  /*0c30*/  SGXT.U32 R8, R10, 0x1 ;  /* 0x000000010a08781a */ /* 0x000fe20000000000 */
[----:B------:R-:W-:Y:S01]  /*0c40*/  CS2R R46, SRZ ;  /* 0x00000000002e7805 */ /* 0x000fe2000001ff00 */
[C---:B------:R-:W-:Y:S01]  /*0c50*/  LEA R13, R25.reuse, R12, 0x3 ;  /* 0x0000000c190d7211 */ /* 0x040fe200078e18ff */
[----:B------:R-:W-:Y:S01]  /*0c60*/  IMAD R17, R14, 0x2, R3 ;  /* 0x000000020e117824 */ /* 0x000fe200078e0203 */
[----:B------:R-:W-:Y:S01]  /*0c70*/  LEA.HI R9, R0, 0x38, RZ, 0x1c ;  /* 0x0000003800097811 */ /* 0x000fe200078fe0ff */
[----:B------:R-:W-:Y:S01]  /*0c80*/  IMAD R7, R14, 0x20, R11 ;  /* 0x000000200e077824 */ /* 0x000fe200078e020b */
[----:B------:R-:W-:Y:S01]  /*0c90*/  LEA R14, R25, R13, 0x3 ;  /* 0x0000000d190e7211 */ /* 0x000fe200078e18ff */
[----:B------:R-:W-:Y:S01]  /*0ca0*/  IMAD R10, R8, c[0x0][0x1a4], RZ ;  /* 0x00006900080a7a24 */ /* 0x000fe200078e02ff */
[CC--:B------:R-:W-:Y:S01]  /*0cb0*/  LEA R102, P1, R12.reuse, R91.reuse, 0x1 ;  /* 0x0000005b0c667211 */ /* 0x0c0fe200078208ff */
[----:B------:R-:W-:Y:S01]  /*0cc0*/  IMAD.U32 R8, R17, 0x20, R16 ;  /* 0x0000002011087824 */ /* 0x000fe200078e0010 */
[----:B------:R-:W-:Y:S01]  /*0cd0*/  LEA R100, P2, R13, R91, 0x1 ;  /* 0x0000005b0d647211 */ /* 0x000fe200078408ff */
[----:B------:R-:W-:Y:S01]  /*0ce0*/  IMAD R16, R25, 0x8, R14 ;  /* 0x0000000819107824 */ /* 0x000fe200078e020e */
[----:B------:R-:W-:Y:S01]  /*0cf0*/  LEA.HI.X.SX32 R103, R12, R21, 0x1, P1 ;  /* 0x000000150c677211 */ /* 0x000fe200008f0eff */
[----:B------:R-:W-:Y:S01]  /*0d00*/  IMAD R11, R23, 0x2, R10 ;  /* 0x00000002170b7824 */ /* 0x000fe200078e020a */
[C---:B------:R-:W-:Y:S01]  /*0d10*/  LEA R98, P1, R14.reuse, R91, 0x1 ;  /* 0x0000005b0e627211 */ /* 0x040fe200078208ff */
[----:B------:R-:W-:Y:S01]  /*0d20*/  IMAD R19, R9, c[0x0][0x1b8], RZ ;  /* 0x00006e0009137a24 */ /* 0x000fe200078e02ff */
[----:B------:R-:W-:Y:S01]  /*0d30*/  LEA R17, R25, R16, 0x3 ;  /* 0x0000001019117211 */ /* 0x000fe200078e18ff */
[----:B------:R-:W-:Y:S01]  /*0d40*/  IMAD R9, R23, 0x2, R11 ;  /* 0x0000000217097824 */ /* 0x000fe200078e020b */
[-C--:B------:R-:W-:Y:S01]  /*0d50*/  LEA.HI.X.SX32 R101, R13, R21.reuse, 0x1, P2 ;  /* 0x000000150d657211 */ /* 0x080fe200010f0eff */
[----:B------:R-:W-:Y:S01]  /*0d60*/  IMAD.SHL.U32 R3, R3, 0x2, RZ ;  /* 0x0000000203037824 */ /* 0x000fe200078e00ff */
[----:B------:R-:W-:Y:S01]  /*0d70*/  LEA.HI.X.SX32 R99, R14, R21, 0x1, P1 ;  /* 0x000000150e637211 */ /* 0x000fe200008f0eff */
[----:B------:R-:W-:Y:S01]  /*0d80*/  IMAD R12, R23, 0x2, R9 ;  /* 0x00000002170c7824 */ /* 0x000fe200078e0209 */
[C---:B------:R-:W-:Y:S01]  /*0d90*/  LEA R118, P0, R10.reuse, R104, 0x1 ;  /* 0x000000680a767211 */ /* 0x040fe200078008ff */
[----:B------:R-:W-:Y:S01]  /*0da0*/  IMAD R18, R25, 0x8, R17 ;  /* 0x0000000819127824 */ /* 0x000fe200078e0211 */
[-C--:B------:R-:W-:Y:S01]  /*0db0*/  LEA R88, P3, R19, R91.reuse, 0x1 ;  /* 0x0000005b13587211 */ /* 0x080fe200078608ff */
[----:B------:R-:W-:Y:S01]  /*0dc0*/  UMOV UR4, URZ ;  /* 0x0000003f00047c82 */ /* 0x000fe20008000000 */
[----:B------:R-:W-:Y:S01]  /*0dd0*/  LEA R13, R23, R12, 0x1 ;  /* 0x0000000c170d7211 */ /* 0x000fe200078e08ff */
[----:B------:R-:W-:Y:S01]  /*0de0*/  IMAD R14, R25, 0x8, R18 ;  /* 0x00000008190e7824 */ /* 0x000fe200078e0212 */
[----:B------:R-:W-:Y:S01]  /*0df0*/  LEA.HI.X.SX32 R119, R10, R20, 0x1, P0 ;  /* 0x000000140a777211 */ /* 0x000fe200000f0eff */
[----:B------:R-:W-:Y:S01]  /*0e00*/  UMOV UR5, URZ ;  /* 0x0000003f00057c82 */ /* 0x000fe20008000000 */
[-C--:B------:R-:W-:Y:S01]  /*0e10*/  LEA R96, P1, R16, R91.reuse, 0x1 ;  /* 0x0000005b10607211 */ /* 0x080fe200078208ff */
[----:B------:R-:W-:Y:S01]  /*0e20*/  IMAD R10, R23, 0x2, R13 ;  /* 0x00000002170a7824 */ /* 0x000fe200078e020d */
[----:B------:R-:W-:-:S02]  /*0e30*/  LEA R90, P4, R14, R91, 0x1 ;  /* 0x0000005b0e5a7211 */ /* 0x000fc400078808ff */
[----:B------:R-:W-:Y:S01]  /*0e40*/  LEA.HI.X.SX32 R89, R19, R21, 0x1, P3 ;  /* 0x0000001513597211 */ /* 0x000fe200018f0eff */
[----:B------:R-:W-:Y:S01]  /*0e50*/  IMAD.SHL.U32 R19, R65, 0x8, RZ ;  /* 0x0000000841137824 */ /* 0x000fe200078e00ff */
[-C--:B------:R-:W-:Y:S02]  /*0e60*/  LEA R94, P2, R17, R91.reuse, 0x1 ;  /* 0x0000005b115e7211 */ /* 0x080fe400078408ff */
[----:B------:R-:W-:Y:S02]  /*0e70*/  LEA R92, P3, R18, R91, 0x1 ;  /* 0x0000005b125c7211 */ /* 0x000fe400078608ff */
[-C--:B------:R-:W-:Y:S02]  /*0e80*/  LEA.HI.X.SX32 R97, R16, R21.reuse, 0x1, P1 ;  /* 0x0000001510617211 */ /* 0x080fe400008f0eff */
[----:B------:R-:W-:Y:S02]  /*0e90*/  LEA.HI.X.SX32 R91, R14, R21, 0x1, P4 ;  /* 0x000000150e5b7211 */ /* 0x000fe400020f0eff */
[----:B------:R-:W-:-:S02]  /*0ea0*/  LEA R114, P1, R9, R104, 0x1 ;  /* 0x0000006809727211 */ /* 0x000fc400078208ff */
[----:B------:R-:W-:Y:S02]  /*0eb0*/  LEA R14, R23, R10, 0x1 ;  /* 0x0000000a170e7211 */ /* 0x000fe400078e08ff */
[----:B------:R-:W-:Y:S02]  /*0ec0*/  LEA.HI.X.SX32 R95, R17, R21, 0x1, P2 ;  /* 0x00000015115f7211 */ /* 0x000fe400010f0eff */
[-C--:B------:R-:W-:Y:S02]  /*0ed0*/  LEA R116, P0, R11, R104.reuse, 0x1 ;  /* 0x000000680b747211 */ /* 0x080fe400078008ff */
[----:B------:R-:W-:Y:S02]  /*0ee0*/  LEA R112, P2, R12, R104, 0x1 ;  /* 0x000000680c707211 */ /* 0x000fe400078408ff */
[-C--:B------:R-:W-:Y:S01]  /*0ef0*/  LEA.HI.X.SX32 R115, R9, R20.reuse, 0x1, P1 ;  /* 0x0000001409737211 */ /* 0x080fe200008f0eff */
[----:B------:R-:W-:Y:S01]  /*0f00*/  IMAD R9, R23, 0x2, R14 ;  /* 0x0000000217097824 */ /* 0x000fe200078e020e */
[----:B------:R-:W-:-:S02]  /*0f10*/  LEA.HI.X.SX32 R117, R11, R20, 0x1, P0 ;  /* 0x000000140b757211 */ /* 0x000fc400000f0eff */
[----:B------:R-:W-:Y:S02]  /*0f20*/  LEA.HI.X.SX32 R113, R12, R20, 0x1, P2 ;  /* 0x000000140c717211 */ /* 0x000fe400010f0eff */
[----:B------:R-:W-:Y:S01]  /*0f30*/  LEA.HI.X.SX32 R93, R18, R21, 0x1, P3 ;  /* 0x00000015125d7211 */ /* 0x000fe200018f0eff */
[----:B------:R-:W-:Y:S01]  /*0f40*/  IMAD.SHL.U32 R21, R69, 0x8, RZ ;  /* 0x0000000845157824 */ /* 0x000fe200078e00ff */
[-C--:B------:R-:W-:Y:S02]  /*0f50*/  LEA R110, P0, R13, R104.reuse, 0x1 ;  /* 0x000000680d6e7211 */ /* 0x080fe400078008ff */
[-C--:B------:R-:W-:Y:S02]  /*0f60*/  LEA R108, P1, R10, R104.reuse, 0x1 ;  /* 0x000000680a6c7211 */ /* 0x080fe400078208ff */
[-C--:B------:R-:W-:Y:S02]  /*0f70*/  LEA R106, P2, R14, R104.reuse, 0x1 ;  /* 0x000000680e6a7211 */ /* 0x080fe400078408ff */
[----:B------:R-:W-:-:S02]  /*0f80*/  LEA R104, P3, R9, R104, 0x1 ;  /* 0x0000006809687211 */ /* 0x000fc400078608ff */
[----:B------:R-:W-:Y:S02]  /*0f90*/  SHF.R.U32.HI R12, RZ, 0x3, R0 ;  /* 0x00000003ff0c7819 */ /* 0x000fe40000011600 */
[-C--:B------:R-:W-:Y:S01]  /*0fa0*/  LEA.HI.X.SX32 R105, R9, R20.reuse, 0x1, P3 ;  /* 0x0000001409697211 */ /* 0x080fe200018f0eff */
[----:B------:R-:W-:Y:S01]  /*0fb0*/  IMAD.SHL.U32 R9, R82, 0x2, RZ ;  /* 0x0000000252097824 */ /* 0x000fe200078e00ff */
[----:B------:R-:W-:Y:S02]  /*0fc0*/  LOP3.LUT R12, R12, 0x4, RZ, 0xc0, !PT ;  /* 0x000000040c0c7812 */ /* 0x000fe400078ec0ff */
[----:B------:R-:W-:Y:S02]  /*0fd0*/  SHF.L.U32 R17, R67, 0x3, RZ ;  /* 0x0000000343117819 */ /* 0x000fe400000006ff */
[-C--:B------:R-:W-:Y:S01]  /*0fe0*/  LEA.HI.X.SX32 R111, R13, R20.reuse, 0x1, P0 ;  /* 0x000000140d6f7211 */ /* 0x080fe200000f0eff */
[----:B------:R-:W-:Y:S01]  /*0ff0*/  IMAD.IADD R19, R12, 0x1, R19 ;  /* 0x000000010c137824 */ /* 0x000fe200078e0213 */
[----:B------:R-:W-:Y:S01]  /*1000*/  LEA.HI.X.SX32 R109, R10, R20, 0x1, P1 ;  /* 0x000000140a6d7211 */ /* 0x000fe200008f0eff */
[----:B------:R-:W-:Y:S01]  /*1010*/  IMAD.IADD R21, R12, 0x1, R21 ;  /* 0x000000010c157824 */ /* 0x000fe200078e0215 */
[C---:B------:R-:W-:Y:S01]  /*1020*/  LOP3.LUT P0, RZ, R0.reuse, 0x3, RZ, 0xc0, !PT ;  /* 0x0000000300ff7812 */ /* 0x040fe2000780c0ff */
[----:B------:R-:W-:Y:S01]  /*1030*/  IMAD.IADD R22, R9, 0x1, R12 ;  /* 0x0000000109167824 */ /* 0x000fe200078e020c */
[----:B------:R-:W-:-:S02]  /*1040*/  LOP3.LUT P1, RZ, R0, 0x1, RZ, 0xc0, !PT ;  /* 0x0000000100ff7812 */ /* 0x000fc4000782c0ff */
[----:B------:R-:W-:Y:S01]  /*1050*/  LEA.HI.X.SX32 R107, R14, R20, 0x1, P2 ;  /* 0x000000140e6b7211 */ /* 0x000fe200010f0eff */
[----:B------:R-:W-:Y:S01]  /*1060*/  IMAD.MOV.U32 R14, RZ, RZ, RZ ;  /* 0x000000ffff0e7224 */ /* 0x000fe200078e00ff */
[----:B------:R-:W-:Y:S02]  /*1070*/  IADD3 R20, R12, R17, RZ ;  /* 0x000000110c147210 */ /* 0x000fe40007ffe0ff */
[----:B------:R-:W-:Y:S02]  /*1080*/  LEA.HI R23, R82, R64, RZ, 0x1e ;  /* 0x0000004052177211 */ /* 0x000fe400078ff0ff */
[C---:B------:R-:W-:Y:S01]  /*1090*/  IADD3 R66, R64.reuse, R67, RZ ;  /* 0x0000004340427210 */ /* 0x040fe20007ffe0ff */
[----:B------:R-:W-:Y:S01]  /*10a0*/  IMAD.IADD R64, R64, 0x1, R65 ;  /* 0x0000000140407824 */ /* 0x000fe200078e0241 */
[----:B------:R-:W-:Y:S02]  /*10b0*/  LEA.HI R18, R80, R3, RZ, 0x1e ;  /* 0x0000000350127211 */ /* 0x000fe400078ff0ff */
[----:B------:R-:W-:-:S02]  /*10c0*/  LOP3.LUT R12, R15, 0x10, R0, 0x78, !PT ;  /* 0x000000100f0c7812 */ /* 0x000fc400078e7800 */
[----:B------:R-:W-:Y:S02]  /*10d0*/  ISETP.GE.U32.AND P6, PT, R83, 0x40, PT ;  /* 0x000000405300780c */ /* 0x000fe40003fc6070 */
[C---:B------:R-:W-:Y:S02]  /*10e0*/  LOP3.LUT R10, R78.reuse, 0x40, RZ, 0x3c, !PT ;  /* 0x000000404e0a7812 */ /* 0x040fe400078e3cff */
[----:B------:R-:W-:Y:S02]  /*10f0*/  LOP3.LUT R11, R78, 0x60, RZ, 0x3c, !PT ;  /* 0x000000604e0b7812 */ /* 0x000fe400078e3cff */
[----:B------:R-:W-:Y:S02]  /*1100*/  MOV R73, 0x3f800000 ;  /* 0x3f80000000497802 */ /* 0x000fe40000000f00 */
[----:B------:R-:W-:Y:S02]  /*1110*/  MOV R13, RZ ;  /* 0x000000ff000d7202 */ /* 0x000fe40000000f00 */
[----:B------:R-:W-:-:S02]  /*1120*/  MOV R84, 0xff800000 ;  /* 0xff80000000547802 */ /* 0x000fc40000000f00 */
[----:B------:R-:W-:Y:S02]  /*1130*/  MOV R70, 0x3f800000 ;  /* 0x3f80000000467802 */ /* 0x000fe40000000f00 */
[C---:B------:R-:W-:Y:S02]  /*1140*/  ISETP.LT.U32.AND P0, PT, R83.reuse, 0x40, !P0 ;  /* 0x000000405300780c */ /* 0x040fe40004701070 */
[----:B------:R-:W-:Y:S02]  /*1150*/  ISETP.LT.U32.AND P1, PT, R83, 0x40, !P1 ;  /* 0x000000405300780c */ /* 0x000fe40004f21070 */
[----:B------:R-:W-:Y:S02]  /*1160*/  LOP3.LUT R3, R5, 0x40, RZ, 0x3c, !PT ;  /* 0x0000004005037812 */ /* 0x000fe400078e3cff */
[----:B------:R-:W-:Y:S02]  /*1170*/  LOP3.LUT R15, R7, 0x20, RZ, 0x3c, !PT ;  /* 0x00000020070f7812 */ /* 0x000fe400078e3cff */
.L_x_1:
[----:B------:R-:W-:-:S04]  /*1180*/  IMAD.WIDE R34, R14, 0x2, R110 ;  /* 0x000000020e227825 */ /* 0x000fc800078e026e */
[C---:B------:R-:W-:Y:S02]  /*1190*/  IMAD.WIDE R54, R14.reuse, 0x2, R118 ;  /* 0x000000020e367825 */ /* 0x040fe400078e0276 */
[----:B------:R-:W2:Y:S02]  /*11a0*/  LDG.E.U16 R35, [R34.64] ;  /* 0x0000000622237981 */ /* 0x000ea4000c1e1500 */
[C---:B------:R-:W-:Y:S02]  /*11b0*/  IMAD.WIDE R52, R14.reuse, 0x2, R116 ;  /* 0x000000020e347825 */ /* 0x040fe400078e0274 */
[----:B------:R-:W3:Y:S02]  /*11c0*/  LDG.E.U16 R57, [R54.64] ;  /* 0x0000000636397981 */ /* 0x000ee4000c1e1500 */
[C---:B------:R-:W-:Y:S02]  /*11d0*/  IMAD.WIDE R28, R14.reuse, 0x2, R108 ;  /* 0x000000020e1c7825 */ /* 0x040fe400078e026c */
[----:B------:R-:W4:Y:S02]  /*11e0*/  LDG.E.U16 R56, [R52.64] ;  /* 0x0000000634387981 */ /* 0x000f24000c1e1500 */
[----:B------:R-:W-:-:S02]  /*11f0*/  IMAD.WIDE R32, R14, 0x2, R114 ;  /* 0x000000020e207825 */ /* 0x000fc400078e0272 */
[----:B------:R-:W5:Y:S02]  /*1200*/  LDG.E.U16 R58, [R28.64] ;  /* 0x000000061c3a7981 */ /* 0x000f64000c1e1500 */
[C---:B------:R-:W-:Y:S02]  /*1210*/  IMAD.WIDE R26, R14.reuse, 0x2, R106 ;  /* 0x000000020e1a7825 */ /* 0x040fe400078e026a */
[----:B------:R-:W5:Y:S02]  /*1220*/  LDG.E.U16 R33, [R32.64] ;  /* 0x0000000620217981 */ /* 0x000f64000c1e1500 */
[C---:B------:R-:W-:Y:S02]  /*1230*/  IMAD.WIDE R30, R14.reuse, 0x2, R112 ;  /* 0x000000020e1e7825 */ /* 0x040fe400078e0270 */
[----:B------:R-:W5:Y:S02]  /*1240*/  LDG.E.U16 R121, [R26.64] ;  /* 0x000000061a797981 */ /* 0x000f64000c1e1500 */
[----:B------:R-:W-:-:S02]  /*1250*/  IMAD.WIDE R24, R14, 0x2, R104 ;  /* 0x000000020e187825 */ /* 0x000fc400078e0268 */
[----:B------:R-:W5:Y:S04]  /*1260*/  LDG.E.U16 R120, [R30.64] ;  /* 0x000000061e787981 */ /* 0x000f68000c1e1500 */
[----:B------:R-:W5:Y:S04]  /*1270*/  LDG.E.U16 R122, [R24.64] ;  /* 0x00000006187a7981 */ /* 0x000f68000c1e1500 */
[----:B------:R-:W-:Y:S06]  /*1280*/  BAR.SYNC.DEFER_BLOCKING 0x0 ;  /* 0x0000000000007b1d */ /* 0x000fec0000010000 */
[----:B--2---:R-:W-:Y:S04]  /*1290*/  STS.U16 [R78+0x1400], R35 ;  /* 0x001400234e007388 */ /* 0x004fe80000000400 */
[----:B---3--:R-:W-:Y:S04]  /*12a0*/  STS.U16 [R78+0x1000], R57 ;  /* 0x001000394e007388 */ /* 0x008fe80000000400 */
[----:B----4-:R-:W-:Y:S04]  /*12b0*/  STS.U16 [R77+0x1100], R56 ;  /* 0x001100384d007388 */ /* 0x010fe80000000400 */
[----:B-----5:R-:W-:Y:S04]  /*12c0*/  STS.U16 [R77+0x1500], R58 ;  /* 0x0015003a4d007388 */ /* 0x020fe80000000400 */
[----:B------:R-:W-:Y:S04]  /*12d0*/  STS.U16 [R10+0x1200], R33 ;  /* 0x001200210a007388 */ /* 0x000fe80000000400 */
[----:B------:R-:W-:Y:S04]  /*12e0*/  STS.U16 [R10+0x1600], R121 ;  /* 0x001600790a007388 */ /* 0x000fe80000000400 */
[----:B------:R-:W-:Y:S04]  /*12f0*/  STS.U16 [R11+0x1300], R120 ;  /* 0x001300780b007388 */ /* 0x000fe80000000400 */
[----:B------:R-:W-:Y:S04]  /*1300*/  STS.U16 [R11+0x1700], R122 ;  /* 0x0017007a0b007388 */ /* 0x000fe80000000400 */
[----:B------:R-:W-:Y:S06]  /*1310*/  BAR.SYNC.DEFER_BLOCKING 0x0 ;  /* 0x0000000000007b1d */ /* 0x000fec0000010000 */
[----:B------:R-:W-:Y:S04]  /*1320*/  LDSM.16.MT88.4 R28, [R7] ;  /* 0x00000000071c783b */ /* 0x000fe80000004200 */
[----:B------:R-:W0:Y:S04]  /*1330*/  LDSM.16.M88.4 R52, [R5+0x1000] ;  /* 0x001000000534783b */ /* 0x000e280000000200 */
[----:B------:R-:W1:Y:S04]  /*1340*/  LDSM.16.MT88.4 R60, [R15] ;  /* 0x000000000f3c783b */ /* 0x000e680000004200 */
[----:B------:R-:W2:Y:S04]  /*1350*/  LDSM.16.MT88.4 R24, [R7+0x400] ;  /* 0x000400000718783b */ /* 0x000ea80000004200 */
[----:B------:R-:W3:Y:S04]  /*1360*/  LDSM.16.MT88.4 R56, [R15+0x400] ;  /* 0x000400000f38783b */ /* 0x000ee80000004200 */
[----:B------:R-:W-:Y:S01]  /*1370*/  LDSM.16.M88.4 R32, [R3+0x1000] ;  /* 0x001000000320783b */ /* 0x000fe20000000200 */
[-C--:B0-----:R-:W-:Y:S08]  /*1380*/  HMMA.16816.F32 R28, R28, R52.reuse, RZ ;  /* 0x000000341c1c723c */ /* 0x081ff000000018ff */
[----:B-1----:R-:W-:Y:S11]  /*1390*/  HMMA.16816.F32 R60, R60, R52, RZ ;  /* 0x000000343c3c723c */ /* 0x002ff600000018ff */
[----:B------:R-:W-:Y:S05]  /*13a0*/  @!UPT UIADD3 URZ, URZ, URZ, URZ ;  /* 0x0000003f3f3ff290 */ /* 0x000fea000fffe03f */
[-C--:B--2---:R-:W-:Y:S01]  /*13b0*/  HMMA.16816.F32 R24, R24, R54.reuse, R28 ;  /* 0x000000361818723c */ /* 0x084fe2000000181c */
[----:B------:R-:W0:Y:S07]  /*13c0*/  LDSM.16.MT88.4 R28, [R7+0x800] ;  /* 0x00080000071c783b */ /* 0x000e2e0000004200 */
[----:B---3--:R-:W-:Y:S01]  /*13d0*/  HMMA.16816.F32 R52, R56, R54, R60 ;  /* 0x000000363834723c */ /* 0x008fe2000000183c */
[----:B------:R-:W1:Y:S04]  /*13e0*/  LDSM.16.MT88.4 R60, [R15+0x800] ;  /* 0x000800000f3c783b */ /* 0x000e680000004200 */
[----:B------:R-:W2:Y:S11]  /*13f0*/  LDSM.16.MT88.4 R56, [R7+0xc00] ;  /* 0x000c00000738783b */ /* 0x000eb60000004200 */
[-C--:B0-----:R-:W-:Y:S01]  /*1400*/  HMMA.16816.F32 R24, R28, R32.reuse, R24 ;  /* 0x000000201c18723c */ /* 0x081fe20000001818 */
[----:B------:R-:W0:Y:S07]  /*1410*/  LDSM.16.MT88.4 R28, [R15+0xc00] ;  /* 0x000c00000f1c783b */ /* 0x000e2e0000004200 */
[----:B-1----:R-:W-:Y:S11]  /*1420*/  HMMA.16816.F32 R52, R60, R32, R52 ;  /* 0x000000203c34723c */ /* 0x002ff60000001834 */
[----:B------:R-:W-:Y:S05]  /*1430*/  @!UPT UIADD3 URZ, URZ, URZ, URZ ;  /* 0x0000003f3f3ff290 */ /* 0x000fea000fffe03f */
[----:B--2---:R-:W-:Y:S01]  /*1440*/  HMMA.16816.F32 R24, R56, R34, R24 ;  /* 0x000000223818723c */ /* 0x004fe20000001818 */
[----:B------:R-:W-:Y:S01]  /*1450*/  BAR.SYNC.DEFER_BLOCKING 0x0 ;  /* 0x0000000000007b1d */ /* 0x000fe20000010000 */
[----:B------:R-:W-:-:S04]  /*1460*/  IADD3 R33, P2, R18, UR4, RZ ;  /* 0x0000000412217c10 */ /* 0x000fc8000ff5e0ff */
[CC--:B------:R-:W-:Y:S02]  /*1470*/  ISETP.GT.U32.AND P3, PT, R33.reuse, R23.reuse, PT ;  /* 0x000000172100720c */ /* 0x0c0fe40003f64070 */
[----:B0-----:R-:W-:Y:S07]  /*1480*/  HMMA.16816.F32 R28, R28, R34, R52 ;  /* 0x000000221c1c723c */ /* 0x001fee0000001834 */
[----:B------:R-:W-:Y:S02]  /*1490*/  IADD3.X R34, RZ, UR5, RZ, P2, !PT ;  /* 0x00000005ff227c10 */ /* 0x000fe400097fe4ff */
[----:B------:R-:W-:-:S07]  /*14a0*/  ISETP.GE.U32.AND P2, PT, R33, R23, PT ;  /* 0x000000172100720c */ /* 0x000fce0003f46070 */
[----:B------:R-:W-:Y:S01]  /*14b0*/  FMUL R24, R24, c[0x0][0x188] ;  /* 0x0000620018187a20 */ /* 0x000fe20000400000 */
[C---:B------:R-:W-:Y:S01]  /*14c0*/  ISETP.GT.U32.AND.EX P3, PT, R34.reuse, RZ, PT, P3 ;  /* 0x000000ff2200720c */ /* 0x040fe20003f64130 */
[----:B------:R-:W-:Y:S01]  /*14d0*/  FMUL R32, R25, c[0x0][0x188] ;  /* 0x0000620019207a20 */ /* 0x000fe20000400000 */
[----:B------:R-:W-:Y:S02]  /*14e0*/  ISETP.GE.U32.AND.EX P2, PT, R34, RZ, PT, P2 ;  /* 0x000000ff2200720c */ /* 0x000fe40003f46120 */
[CC--:B------:R-:W-:Y:S02]  /*14f0*/  ISETP.GT.U32.AND P4, PT, R33.reuse, R64.reuse, PT ;  /* 0x000000402100720c */ /* 0x0c0fe40003f84070 */
[----:B------:R-:W-:Y:S02]  /*1500*/  FSEL R25, R24, -INF , !P3 ;  /* 0xff80000018197808 */ /* 0x000fe40005800000 */
[C---:B------:R-:W-:Y:S02]  /*1510*/  ISETP.GE.U32.AND P3, PT, R33.reuse, R64, PT ;  /* 0x000000402100720c */ /* 0x040fe40003f66070 */
[----:B------:R-:W-:Y:S01]  /*1520*/  FSEL R24, R32, -INF , !P2 ;  /* 0xff80000020187808 */ /* 0x000fe20005000000 */
[----:B------:R-:W-:Y:S01]  /*1530*/  FMUL R26, R26, c[0x0][0x188] ;  /* 0x000062001a1a7a20 */ /* 0x000fe20000400000 */
[----:B------:R-:W-:Y:S01]  /*1540*/  ISETP.GT.U32.AND P2, PT, R33, R66, PT ;  /* 0x000000422100720c */ /* 0x000fe20003f44070 */
[----:B------:R-:W-:Y:S01]  /*1550*/  FMUL R27, R27, c[0x0][0x188] ;  /* 0x000062001b1b7a20 */ /* 0x000fe20000400000 */
[----:B------:R-:W-:Y:S01]  /*1560*/  ISETP.GT.U32.AND.EX P4, PT, R34, RZ, PT, P4 ;  /* 0x000000ff2200720c */ /* 0x000fe20003f84140 */
[----:B------:R-:W-:Y:S01]  /*1570*/  FMUL R32, R28, c[0x0][0x188] ;  /* 0x000062001c207a20 */ /* 0x000fe20000400000 */
[----:B------:R-:W-:-:S02]  /*1580*/  ISETP.GE.U32.AND.EX P3, PT, R34, RZ, PT, P3 ;  /* 0x000000ff2200720c */ /* 0x000fc40003f66130 */
[----:B------:R-:W-:Y:S02]  /*1590*/  ISETP.GT.U32.AND.EX P2, PT, R34, RZ, PT, P2 ;  /* 0x000000ff2200720c */ /* 0x000fe40003f44120 */
[----:B------:R-:W-:Y:S02]  /*15a0*/  FSEL R28, R26, -INF , !P4 ;  /* 0xff8000001a1c7808 */ /* 0x000fe40006000000 */
[----:B------:R-:W-:Y:S02]  /*15b0*/  FSEL R26, R27, -INF , !P3 ;  /* 0xff8000001b1a7808 */ /* 0x000fe40005800000 */
[C---:B------:R-:W-:Y:S02]  /*15c0*/  ISETP.GE.U32.AND P4, PT, R33.reuse, R66, PT ;  /* 0x000000422100720c */ /* 0x040fe40003f86070 */
[----:B------:R-:W-:Y:S02]  /*15d0*/  ISETP.GT.U32.AND P3, PT, R33, R68, PT ;  /* 0x000000442100720c */ /* 0x000fe40003f64070 */
[----:B------:R-:W-:-:S02]  /*15e0*/  FSEL R27, R32, -INF , !P2 ;  /* 0xff800000201b7808 */ /* 0x000fc40005000000 */
[----:B------:R-:W-:Y:S01]  /*15f0*/  ISETP.GE.U32.AND P2, PT, R33, R68, PT ;  /* 0x000000442100720c */ /* 0x000fe20003f46070 */
[----:B------:R-:W-:Y:S01]  /*1600*/  FMUL R29, R29, c[0x0][0x188] ;  /* 0x000062001d1d7a20 */ /* 0x000fe20000400000 */
[----:B------:R-:W-:Y:S01]  /*1610*/  ISETP.GE.U32.AND.EX P4, PT, R34, RZ, PT, P4 ;  /* 0x000000ff2200720c */ /* 0x000fe20003f86140 */
[----:B------:R-:W-:Y:S01]  /*1620*/  FMUL R30, R30, c[0x0][0x188] ;  /* 0x000062001e1e7a20 */ /* 0x000fe20000400000 */
[C---:B------:R-:W-:Y:S01]  /*1630*/  ISETP.GT.U32.AND.EX P3, PT, R34.reuse, RZ, PT, P3 ;  /* 0x000000ff2200720c */ /* 0x040fe20003f64130 */
[----:B------:R-:W-:Y:S01]  /*1640*/  FMUL R32, R31, c[0x0][0x188] ;  /* 0x000062001f207a20 */ /* 0x000fe20000400000 */
[----:B------:R-:W-:Y:S02]  /*1650*/  ISETP.GE.U32.AND.EX P2, PT, R34, RZ, PT, P2 ;  /* 0x000000ff2200720c */ /* 0x000fe40003f46120 */
[----:B------:R-:W-:Y:S02]  /*1660*/  FSEL R29, R29, -INF , !P4 ;  /* 0xff8000001d1d7808 */ /* 0x000fe40006000000 */
[----:B------:R-:W-:-:S02]  /*1670*/  FSEL R31, R30, -INF , !P3 ;  /* 0xff8000001e1f7808 */ /* 0x000fc40005800000 */
[----:B------:R-:W-:Y:S02]  /*1680*/  FSEL R30, R32, -INF , !P2 ;  /* 0xff800000201e7808 */ /* 0x000fe40005000000 */
[----:B------:R-:W-:Y:S02]  /*1690*/  FMNMX R32, R25, R24, !PT ;  /* 0x0000001819207209 */ /* 0x000fe40007800000 */
[----:B------:R-:W-:Y:S02]  /*16a0*/  FMNMX R33, R28, R26, !PT ;  /* 0x0000001a1c217209 */ /* 0x000fe40007800000 */
[----:B------:R-:W-:Y:S02]  /*16b0*/  FMNMX R34, R27, R29, !PT ;  /* 0x0000001d1b227209 */ /* 0x000fe40007800000 */
[----:B------:R-:W-:Y:S01]  /*16c0*/  FMNMX R35, R31, R30, !PT ;  /* 0x0000001e1f237209 */ /* 0x000fe20007800000 */
[----:B------:R-:W0:Y:S04]  /*16d0*/  SHFL.BFLY PT, R53, R32, 0x2, 0x1f ;  /* 0x0c401f0020357f89 */ /* 0x000e2800000e0000 */
[----:B------:R-:W1:Y:S04]  /*16e0*/  SHFL.BFLY PT, R52, R33, 0x2, 0x1f ;  /* 0x0c401f0021347f89 */ /* 0x000e6800000e0000 */
[----:B------:R-:W2:Y:S04]  /*16f0*/  SHFL.BFLY PT, R55, R34, 0x2, 0x1f ;  /* 0x0c401f0022377f89 */ /* 0x000ea800000e0000 */
[----:B------:R-:W3:Y:S01]  /*1700*/  SHFL.BFLY PT, R58, R35, 0x2, 0x1f ;  /* 0x0c401f00233a7f89 */ /* 0x000ee200000e0000 */
[----:B0-----:R-:W-:-:S02]  /*1710*/  FMNMX R53, R32, R53, !PT ;  /* 0x0000003520357209 */ /* 0x001fc40007800000 */
[----:B-1----:R-:W-:Y:S02]  /*1720*/  FMNMX R54, R33, R52, !PT ;  /* 0x0000003421367209 */ /* 0x002fe40007800000 */
[----:B--2---:R-:W-:Y:S01]  /*1730*/  FMNMX R56, R34, R55, !PT ;  /* 0x0000003722387209 */ /* 0x004fe20007800000 */
[----:B------:R-:W0:Y:S01]  /*1740*/  SHFL.BFLY PT, R52, R53, 0x1, 0x1f ;  /* 0x0c201f0035347f89 */ /* 0x000e2200000e0000 */
[----:B---3--:R-:W-:-:S03]  /*1750*/  FMNMX R58, R35, R58, !PT ;  /* 0x0000003a233a7209 */ /* 0x008fc60007800000 */
[----:B------:R-:W1:Y:S04]  /*1760*/  SHFL.BFLY PT, R55, R54, 0x1, 0x1f ;  /* 0x0c201f0036377f89 */ /* 0x000e6800000e0000 */
[----:B------:R-:W2:Y:S04]  /*1770*/  SHFL.BFLY PT, R57, R56, 0x1, 0x1f ;  /* 0x0c201f0038397f89 */ /* 0x000ea800000e0000 */
[----:B------:R-:W3:Y:S01]  /*1780*/  SHFL.BFLY PT, R59, R58, 0x1, 0x1f ;  /* 0x0c201f003a3b7f89 */ /* 0x000ee200000e0000 */
[----:B0-----:R-:W-:Y:S02]  /*1790*/  FMNMX R61, R53, R52, !PT ;  /* 0x00000034353d7209 */ /* 0x001fe40007800000 */
[----:B-1----:R-:W-:-:S03]  /*17a0*/  FMNMX R34, R54, R55, !PT ;  /* 0x0000003736227209 */ /* 0x002fc60007800000 */
[----:B------:R-:W-:Y:S01]  /*17b0*/  @P0 STS [R22+0x1000], R61 ;  /* 0x0010003d16000388 */ /* 0x000fe20000000800 */
[----:B--2---:R-:W-:-:S03]  /*17c0*/  FMNMX R57, R56, R57, !PT ;  /* 0x0000003938397209 */ /* 0x004fc60007800000 */
[----:B------:R-:W-:Y:S01]  /*17d0*/  @P0 STS [R19+0x1000], R34 ;  /* 0x0010002213000388 */ /* 0x000fe20000000800 */
[----:B---3--:R-:W-:-:S03]  /*17e0*/  FMNMX R60, R58, R59, !PT ;  /* 0x0000003b3a3c7209 */ /* 0x008fc60007800000 */
[----:B------:R-:W-:Y:S04]  /*17f0*/  @P0 STS [R20+0x1000], R57 ;  /* 0x0010003914000388 */ /* 0x000fe80000000800 */
[----:B------:R-:W-:Y:S04]  /*1800*/  @P0 STS [R21+0x1000], R60 ;  /* 0x0010003c15000388 */ /* 0x000fe80000000800 */
[----:B------:R-:W-:Y:S06]  /*1810*/  BAR.SYNC.DEFER_BLOCKING 0x0 ;  /* 0x0000000000007b1d */ /* 0x000fec0000010000 */
[----:B------:R-:W0:Y:S04]  /*1820*/  @!P6 LDS R16, [R83.X4+0x1000] ;  /* 0x001000005310e984 */ /* 0x000e280000004800 */
[----:B0-----:R-:W0:Y:S02]  /*1830*/  SHFL.BFLY PT, R33, R16, 0x1, 0x1f ;  /* 0x0c201f0010217f89 */ /* 0x001e2400000e0000 */
[----:B0-----:R-:W-:-:S05]  /*1840*/  FMNMX R32, R16, R33, !PT ;  /* 0x0000002110207209 */ /* 0x001fca0007800000 */
[----:B------:R-:W-:Y:S04]  /*1850*/  @P1 STS [R83.X4+0x1000], R32 ;  /* 0x0010002053001388 */ /* 0x000fe80000004800 */
[----:B------:R-:W-:Y:S06]  /*1860*/  BAR.SYNC.DEFER_BLOCKING 0x0 ;  /* 0x0000000000007b1d */ /* 0x000fec0000010000 */
[----:B------:R-:W0:Y:S04]  /*1870*/  LDS R58, [R9+0x1000] ;  /* 0x00100000093a7984 */ /* 0x000e280000000800 */
[----:B------:R-:W1:Y:S04]  /*1880*/  LDS R59, [R65.X8+0x1000] ;  /* 0x00100000413b7984 */ /* 0x000e680000008800 */
[----:B------:R-:W2:Y:S04]  /*1890*/  LDS R52, [R67.X8+0x1000] ;  /* 0x0010000043347984 */ /* 0x000ea80000008800 */
[----:B------:R-:W3:Y:S01]  /*18a0*/  LDS R53, [R69.X8+0x1000] ;  /* 0x0010000045357984 */ /* 0x000ee20000008800 */
[----:B0-----:R-:W-:-:S02]  /*18b0*/  FMNMX R58, R58, R87, !PT ;  /* 0x000000573a3a7209 */ /* 0x001fc40007800000 */
[----:B-1----:R-:W-:-:S03]  /*18c0*/  FMNMX R59, R59, R86, !PT ;  /* 0x000000563b3b7209 */ /* 0x002fc60007800000 */
[--C-:B------:R-:W-:Y:S01]  /*18d0*/  FADD R25, R25, -R58.reuse ;  /* 0x8000003a19197221 */ /* 0x100fe20000000000 */
[----:B--2---:R-:W-:Y:S01]  /*18e0*/  FMNMX R52, R52, R85, !PT ;  /* 0x0000005534347209 */ /* 0x004fe20007800000 */
[----:B------:R-:W-:Y:S01]  /*18f0*/  FADD R24, R24, -R58 ;  /* 0x8000003a18187221 */ /* 0x000fe20000000000 */
[----:B---3--:R-:W-:Y:S01]  /*1900*/  FMNMX R53, R53, R84, !PT ;  /* 0x0000005435357209 */ /* 0x008fe20007800000 */
[--C-:B------:R-:W-:Y:S02]  /*1910*/  FADD R28, R28, -R59.reuse ;  /* 0x8000003b1c1c7221 */ /* 0x100fe40000000000 */
[----:B------:R-:W-:Y:S02]  /*1920*/  FADD R26, R26, -R59 ;  /* 0x8000003b1a1a7221 */ /* 0x000fe40000000000 */
[--C-:B------:R-:W-:Y:S02]  /*1930*/  FADD R27, R27, -R52.reuse ;  /* 0x800000341b1b7221 */ /* 0x100fe40000000000 */
[----:B------:R-:W-:-:S02]  /*1940*/  FADD R29, R29, -R52 ;  /* 0x800000341d1d7221 */ /* 0x000fc40000000000 */
[--C-:B------:R-:W-:Y:S02]  /*1950*/  FADD R31, R31, -R53.reuse ;  /* 0x800000351f1f7221 */ /* 0x100fe40000000000 */
[----:B------:R-:W-:Y:S02]  /*1960*/  FADD R30, R30, -R53 ;  /* 0x800000351e1e7221 */ /* 0x000fe40000000000 */
[----:B------:R-:W-:Y:S02]  /*1970*/  FMUL R25, R25, 1.4426950216293334961 ;  /* 0x3fb8aa3b19197820 */ /* 0x000fe40000400000 */
[----:B------:R-:W-:Y:S02]  /*1980*/  FMUL R24, R24, 1.4426950216293334961 ;  /* 0x3fb8aa3b18187820 */ /* 0x000fe40000400000 */
[----:B------:R-:W-:Y:S02]  /*1990*/  FMUL R28, R28, 1.4426950216293334961 ;  /* 0x3fb8aa3b1c1c7820 */ /* 0x000fe40000400000 */
[----:B------:R-:W-:-:S02]  /*19a0*/  FMUL R26, R26, 1.4426950216293334961 ;  /* 0x3fb8aa3b1a1a7820 */ /* 0x000fc40000400000 */
[----:B------:R-:W-:Y:S02]  /*19b0*/  FMUL R27, R27, 1.4426950216293334961 ;  /* 0x3fb8aa3b1b1b7820 */ /* 0x000fe40000400000 */
[----:B------:R-:W-:Y:S01]  /*19c0*/  FMUL R29, R29, 1.4426950216293334961 ;  /* 0x3fb8aa3b1d1d7820 */ /* 0x000fe20000400000 */
[----:B------:R-:W-:Y:S01]  /*19d0*/  MUFU.EX2 R125, R25 ;  /* 0x00000019007d7308 */ /* 0x000fe20000000800 */
[----:B------:R-:W-:Y:S02]  /*19e0*/  FMUL R31, R31, 1.4426950216293334961 ;  /* 0x3fb8aa3b1f1f7820 */ /* 0x000fe40000400000 */
[----:B------:R-:W-:-:S05]  /*19f0*/  FMUL R30, R30, 1.4426950216293334961 ;  /* 0x3fb8aa3b1e1e7820 */ /* 0x000fca0000400000 */
[----:B------:R-:W0:Y:S08]  /*1a00*/  MUFU.EX2 R122, R24 ;  /* 0x00000018007a7308 */ /* 0x000e300000000800 */
[----:B------:R-:W-:Y:S08]  /*1a10*/  MUFU.EX2 R123, R28 ;  /* 0x0000001c007b7308 */ /* 0x000ff00000000800 */
[----:B------:R-:W1:Y:S08]  /*1a20*/  MUFU.EX2 R120, R26 ;  /* 0x0000001a00787308 */ /* 0x000e700000000800 */
[----:B------:R-:W-:Y:S08]  /*1a30*/  MUFU.EX2 R60, R27 ;  /* 0x0000001b003c7308 */ /* 0x000ff00000000800 */
[----:B------:R-:W2:Y:S08]  /*1a40*/  MUFU.EX2 R121, R29 ;  /* 0x0000001d00797308 */ /* 0x000eb00000000800 */
[----:B------:R-:W-:Y:S08]  /*1a50*/  MUFU.EX2 R124, R31 ;  /* 0x0000001f007c7308 */ /* 0x000ff00000000800 */
[----:B------:R-:W3:Y:S01]  /*1a60*/  MUFU.EX2 R62, R30 ;  /* 0x0000001e003e7308 */ /* 0x000ee20000000800 */
[----:B0-----:R-:W-:-:S02]  /*1a70*/  FADD R24, R125, R122 ;  /* 0x0000007a7d187221 */ /* 0x001fc40000000000 */
[----:B-1----:R-:W-:Y:S02]  /*1a80*/  FADD R25, R123, R120 ;  /* 0x000000787b197221 */ /* 0x002fe40000000000 */
[----:B--2---:R-:W-:Y:S01]  /*1a90*/  FADD R26, R60, R121 ;  /* 0x000000793c1a7221 */ /* 0x004fe20000000000 */
[----:B------:R-:W0:Y:S04]  /*1aa0*/  SHFL.BFLY PT, R33, R24, 0x2, 0x1f ;  /* 0x0c401f0018217f89 */ /* 0x000e2800000e0000 */
[----:B------:R-:W1:Y:S01]  /*1ab0*/  SHFL.BFLY PT, R28, R25, 0x2, 0x1f ;  /* 0x0c401f00191c7f89 */ /* 0x000e6200000e0000 */
[----:B---3--:R-:W-:-:S03]  /*1ac0*/  FADD R27, R124, R62 ;  /* 0x0000003e7c1b7221 */ /* 0x008fc60000000000 */
[----:B------:R-:W2:Y:S04]  /*1ad0*/  SHFL.BFLY PT, R35, R26, 0x2, 0x1f ;  /* 0x0c401f001a237f89 */ /* 0x000ea800000e0000 */
[----:B------:R-:W3:Y:S01]  /*1ae0*/  SHFL.BFLY PT, R32, R27, 0x2, 0x1f ;  /* 0x0c401f001b207f89 */ /* 0x000ee200000e0000 */
[----:B0-----:R-:W-:Y:S02]  /*1af0*/  FADD R33, R24, R33 ;  /* 0x0000002118217221 */ /* 0x001fe40000000000 */
[----:B-1----:R-:W-:-:S03]  /*1b00*/  FADD R29, R25, R28 ;  /* 0x0000001c191d7221 */ /* 0x002fc60000000000 */
[----:B------:R-:W0:Y:S01]  /*1b10*/  SHFL.BFLY PT, R28, R33, 0x1, 0x1f ;  /* 0x0c201f00211c7f89 */ /* 0x000e2200000e0000 */
[----:B--2---:R-:W-:-:S03]  /*1b20*/  FADD R35, R26, R35 ;  /* 0x000000231a237221 */ /* 0x004fc60000000000 */
[----:B------:R-:W1:Y:S01]  /*1b30*/  SHFL.BFLY PT, R30, R29, 0x1, 0x1f ;  /* 0x0c201f001d1e7f89 */ /* 0x000e6200000e0000 */
[----:B---3--:R-:W-:-:S03]  /*1b40*/  FADD R31, R27, R32 ;  /* 0x000000201b1f7221 */ /* 0x008fc60000000000 */
[----:B------:R-:W2:Y:S04]  /*1b50*/  SHFL.BFLY PT, R32, R35, 0x1, 0x1f ;  /* 0x0c201f0023207f89 */ /* 0x000ea800000e0000 */
[----:B------:R-:W3:Y:S01]  /*1b60*/  SHFL.BFLY PT, R24, R31, 0x1, 0x1f ;  /* 0x0c201f001f187f89 */ /* 0x000ee200000e0000 */
[----:B0-----:R-:W-:-:S03]  /*1b70*/  FADD R25, R33, R28 ;  /* 0x0000001c21197221 */ /* 0x001fc60000000000 */
[----:B------:R-:W-:Y:S01]  /*1b80*/  BAR.SYNC.DEFER_BLOCKING 0x0 ;  /* 0x0000000000007b1d */ /* 0x000fe20000010000 */
[----:B-1----:R-:W-:Y:S02]  /*1b90*/  FADD R30, R29, R30 ;  /* 0x0000001e1d1e7221 */ /* 0x002fe40000000000 */
[----:B--2---:R-:W-:Y:S02]  /*1ba0*/  FADD R27, R35, R32 ;  /* 0x00000020231b7221 */ /* 0x004fe40000000000 */
[----:B---3--:R-:W-:Y:S01]  /*1bb0*/  FADD R26, R31, R24 ;  /* 0x000000181f1a7221 */ /* 0x008fe20000000000 */
[----:B------:R-:W-:Y:S04]  /*1bc0*/  @P0 STS [R22+0x1000], R25 ;  /* 0x0010001916000388 */ /* 0x000fe80000000800 */
[----:B------:R-:W-:Y:S04]  /*1bd0*/  @P0 STS [R19+0x1000], R30 ;  /* 0x0010001e13000388 */ /* 0x000fe80000000800 */
[----:B------:R-:W-:Y:S04]  /*1be0*/  @P0 STS [R20+0x1000], R27 ;  /* 0x0010001b14000388 */ /* 0x000fe80000000800 */
[----:B------:R-:W-:Y:S04]  /*1bf0*/  @P0 STS [R21+0x1000], R26 ;  /* 0x0010001a15000388 */ /* 0x000fe80000000800 */
[----:B------:R-:W-:Y:S06]  /*1c00*/  BAR.SYNC.DEFER_BLOCKING 0x0 ;  /* 0x0000000000007b1d */ /* 0x000fec0000010000 */
[----:B------:R-:W0:Y:S04]  /*1c10*/  @!P6 LDS R17, [R83.X4+0x1000] ;  /* 0x001000005311e984 */ /* 0x000e280000004800 */
[----:B0-----:R-:W0:Y:S02]  /*1c20*/  SHFL.BFLY PT, R24, R17, 0x1, 0x1f ;  /* 0x0c201f0011187f89 */ /* 0x001e2400000e0000 */
[----:B0-----:R-:W-:-:S05]  /*1c30*/  FADD R24, R17, R24 ;  /* 0x0000001811187221 */ /* 0x001fca0000000000 */
[----:B------:R0:W-:Y:S01]  /*1c40*/  @P1 STS [R83.X4+0x1000], R24 ;  /* 0x0010001853001388 */ /* 0x0001e20000004800 */
[----:B------:R-:W-:-:S03]  /*1c50*/  IMAD.WIDE R34, R13, 0x2, R98 ;  /* 0x000000020d227825 */ /* 0x000fc600078e0262 */
[----:B------:R-:W-:Y:S01]  /*1c60*/  BAR.SYNC.DEFER_BLOCKING 0x0 ;  /* 0x0000000000007b1d */ /* 0x000fe20000010000 */
[----:B------:R-:W-:-:S04]  /*1c70*/  IMAD.WIDE R32, R13, 0x2, R96 ;  /* 0x000000020d207825 */ /* 0x000fc800078e0260 */
[----:B------:R-:W-:-:S04]  /*1c80*/  IMAD.WIDE R30, R13, 0x2, R94 ;  /* 0x000000020d1e7825 */ /* 0x000fc800078e025e */
[----:B------:R-:W-:-:S04]  /*1c90*/  IMAD.WIDE R28, R13, 0x2, R92 ;  /* 0x000000020d1c7825 */ /* 0x000fc800078e025c */
[----:B------:R-:W-:-:S04]  /*1ca0*/  IMAD.WIDE R26, R13, 0x2, R90 ;  /* 0x000000020d1a7825 */ /* 0x000fc800078e025a */
[----:B0-----:R-:W-:-:S04]  /*1cb0*/  IMAD.WIDE R24, R13, 0x2, R88 ;  /* 0x000000020d187825 */ /* 0x001fc800078e0258 */
[C---:B------:R-:W-:Y:S01]  /*1cc0*/  IMAD.WIDE R56, R13.reuse, 0x2, R102 ;  /* 0x000000020d387825 */ /* 0x040fe200078e0266 */
[----:B------:R-:W2:Y:S03]  /*1cd0*/  LDG.E.U16 R35, [R34.64] ;  /* 0x0000000622237981 */ /* 0x000ea6000c1e1500 */
[----:B------:R-:W-:Y:S01]  /*1ce0*/  IMAD.WIDE R54, R13, 0x2, R100 ;  /* 0x000000020d367825 */ /* 0x000fe200078e0264 */
[----:B------:R0:W3:Y:S04]  /*1cf0*/  LDG.E.U16 R61, [R56.64] ;  /* 0x00000006383d7981 */ /* 0x0000e8000c1e1500 */
[----:B------:R1:W4:Y:S04]  /*1d00*/  LDG.E.U16 R63, [R54.64] ;  /* 0x00000006363f7981 */ /* 0x000328000c1e1500 */
[----:B------:R-:W5:Y:S04]  /*1d10*/  LDG.E.U16 R33, [R32.64] ;  /* 0x0000000620217981 */ /* 0x000f68000c1e1500 */
[----:B------:R-:W5:Y:S04]  /*1d20*/  LDG.E.U16 R31, [R30.64] ;  /* 0x000000061e1f7981 */ /* 0x000f68000c1e1500 */
[----:B------:R-:W5:Y:S04]  /*1d30*/  LDG.E.U16 R29, [R28.64] ;  /* 0x000000061c1d7981 */ /* 0x000f68000c1e1500 */
[----:B------:R-:W5:Y:S04]  /*1d40*/  LDG.E.U16 R27, [R26.64] ;  /* 0x000000061a1b7981 */ /* 0x000f68000c1e1500 */
[----:B------:R0:W5:Y:S04]  /*1d50*/  LDG.E.U16 R25, [R24.64] ;  /* 0x0000000618197981 */ /* 0x000168000c1e1500 */
[----:B-1----:R-:W-:Y:S04]  /*1d60*/  LDS R54, [R9+0x1000] ;  /* 0x0010000009367984 */ /* 0x002fe80000000800 */
[----:B------:R-:W-:Y:S04]  /*1d70*/  LDS R55, [R65.X8+0x1000] ;  /* 0x0010000041377984 */ /* 0x000fe80000008800 */
[----:B0-----:R-:W-:Y:S04]  /*1d80*/  LDS R56, [R67.X8+0x1000] ;  /* 0x0010000043387984 */ /* 0x001fe80000008800 */
[----:B------:R-:W-:Y:S04]  /*1d90*/  LDS R57, [R69.X8+0x1000] ;  /* 0x0010000045397984 */ /* 0x000fe80000008800 */
[----:B------:R-:W-:Y:S01]  /*1da0*/  BAR.SYNC.DEFER_BLOCKING 0x0 ;  /* 0x0000000000007b1d */ /* 0x000fe20000010000 */
[----:B------:R-:W-:-:S02]  /*1db0*/  F2FP.PACK_AB R125, R122, R125 ;  /* 0x0000007d7a7d723e */ /* 0x000fc400000000ff */
[----:B------:R-:W-:Y:S02]  /*1dc0*/  F2FP.PACK_AB R123, R120, R123 ;  /* 0x0000007b787b723e */ /* 0x000fe400000000ff */
[----:B------:R-:W-:Y:S02]  /*1dd0*/  F2FP.PACK_AB R121, R121, R60 ;  /* 0x0000003c7979723e */ /* 0x000fe400000000ff */
[----:B------:R-:W-:Y:S01]  /*1de0*/  F2FP.PACK_AB R124, R62, R124 ;  /* 0x0000007c3e7c723e */ /* 0x000fe200000000ff */
[----:B------:R-:W-:Y:S02]  /*1df0*/  FADD R24, -R58, R87 ;  /* 0x000000573a187221 */ /* 0x000fe40000000100 */
[----:B------:R-:W-:Y:S01]  /*1e00*/  FADD R62, -R52, R85 ;  /* 0x00000055343e7221 */ /* 0x000fe20000000100 */
[----:B------:R-:W-:-:S04]  /*1e10*/  UIADD3 UR4, UP0, UR4, 0x10, URZ ;  /* 0x0000001004047890 */ /* 0x000fc8000ff1e03f */
[----:B------:R-:W-:Y:S02]  /*1e20*/  UIADD3.X UR5, URZ, UR5, URZ, UP0, !UPT ;  /* 0x000000053f057290 */ /* 0x000fe400087fe43f */
[----:B------:R-:W-:Y:S01]  /*1e30*/  ISETP.LE.U32.AND P2, PT, R76, UR4, PT ;  /* 0x000000044c007c0c */ /* 0x000fe2000bf43070 */
[----:B------:R-:W-:Y:S01]  /*1e40*/  IMAD.MOV.U32 R85, RZ, RZ, R52 ;  /* 0x000000ffff557224 */ /* 0x000fe200078e0034 */
[----:B------:R-:W-:Y:S01]  /*1e50*/  MOV R87, R58 ;  /* 0x0000003a00577202 */ /* 0x000fe20000000f00 */
[----:B--2---:R-:W-:Y:S04]  /*1e60*/  STS.U16 [R78+0x1200], R35 ;  /* 0x001200234e007388 */ /* 0x004fe80000000400 */
[----:B---3--:R0:W-:Y:S04]  /*1e70*/  STS.U16 [R78+0x1000], R61 ;  /* 0x0010003d4e007388 */ /* 0x0081e80000000400 */
[----:B----4-:R1:W-:Y:S04]  /*1e80*/  STS.U16 [R78+0x1100], R63 ;  /* 0x0011003f4e007388 */ /* 0x0103e80000000400 */
[----:B-----5:R-:W-:Y:S04]  /*1e90*/  STS.U16 [R78+0x1300], R33 ;  /* 0x001300214e007388 */ /* 0x020fe80000000400 */
[----:B------:R-:W-:Y:S04]  /*1ea0*/  STS.U16 [R78+0x1400], R31 ;  /* 0x0014001f4e007388 */ /* 0x000fe80000000400 */
[----:B------:R-:W-:Y:S04]  /*1eb0*/  STS.U16 [R78+0x1500], R29 ;  /* 0x0015001d4e007388 */ /* 0x000fe80000000400 */
[----:B------:R-:W-:Y:S04]  /*1ec0*/  STS.U16 [R78+0x1600], R27 ;  /* 0x0016001b4e007388 */ /* 0x000fe80000000400 */
[----:B------:R-:W-:Y:S04]  /*1ed0*/  STS.U16 [R78+0x1700], R25 ;  /* 0x001700194e007388 */ /* 0x000fe80000000400 */
[----:B------:R-:W-:Y:S04]  /*1ee0*/  STS [R6+0x1800], R125 ;  /* 0x0018007d06007388 */ /* 0x000fe80000000800 */
[----:B------:R-:W-:Y:S04]  /*1ef0*/  STS [R6+0x1900], R123 ;  /* 0x0019007b06007388 */ /* 0x000fe80000000800 */
[----:B------:R-:W-:Y:S04]  /*1f00*/  STS [R6+0x1a00], R121 ;  /* 0x001a007906007388 */ /* 0x000fe80000000800 */
[----:B------:R-:W-:Y:S04]  /*1f10*/  STS [R6+0x1b00], R124 ;  /* 0x001b007c06007388 */ /* 0x000fe80000000800 */
[----:B------:R-:W-:Y:S01]  /*1f20*/  BAR.SYNC.DEFER_BLOCKING 0x0 ;  /* 0x0000000000007b1d */ /* 0x000fe20000010000 */
[----:B0-----:R-:W-:-:S02]  /*1f30*/  FMUL R61, R24, 1.4426950216293334961 ;  /* 0x3fb8aa3b183d7820 */ /* 0x001fc40000400000 */
[----:B------:R-:W-:-:S04]  /*1f40*/  FADD R24, -R59, R86 ;  /* 0x000000563b187221 */ /* 0x000fc80000000100 */
[----:B------:R-:W-:Y:S02]  /*1f50*/  FMUL R60, R24, 1.4426950216293334961 ;  /* 0x3fb8aa3b183c7820 */ /* 0x000fe40000400000 */
[----:B-1----:R-:W-:Y:S02]  /*1f60*/  FMUL R63, R62, 1.4426950216293334961 ;  /* 0x3fb8aa3b3e3f7820 */ /* 0x002fe40000400000 */
[----:B------:R-:W-:Y:S01]  /*1f70*/  FADD R62, -R53, R84 ;  /* 0x00000054353e7221 */ /* 0x000fe20000000100 */
[----:B------:R-:W-:Y:S04]  /*1f80*/  LDSM.16.M88.4 R28, [R8+0x1000] ;  /* 0x00100000081c783b */ /* 0x000fe80000000200 */
[----:B------:R-:W0:Y:S01]  /*1f90*/  LDSM.16.M88.4 R24, [R12+0x1a00] ;  /* 0x001a00000c18783b */ /* 0x000e220000000200 */
[----:B------:R-:W-:Y:S01]  /*1fa0*/  FMUL R62, R62, 1.4426950216293334961 ;  /* 0x3fb8aa3b3e3e7820 */ /* 0x000fe20000400000 */
[----:B------:R-:W1:Y:S02]  /*1fb0*/  MUFU.EX2 R63, R63 ;  /* 0x0000003f003f7308 */ /* 0x000e640000000800 */
[----:B------:R-:W2:Y:S06]  /*1fc0*/  LDSM.16.M88.4 R32, [R12+0x1800] ;  /* 0x001800000c20783b */ /* 0x000eac0000000200 */
[----:B------:R-:W3:Y:S01]  /*1fd0*/  MUFU.EX2 R62, R62 ;  /* 0x0000003e003e7308 */ /* 0x000ee20000000800 */
[----:B-1----:R-:W-:-:S02]  /*1fe0*/  FMUL R40, R63, R40 ;  /* 0x000000283f287220 */ /* 0x002fc40000400000 */
[C---:B------:R-:W-:Y:S02]  /*1ff0*/  FMUL R41, R63.reuse, R41 ;  /* 0x000000293f297220 */ /* 0x040fe40000400000 */
[C---:B------:R-:W-:Y:S02]  /*2000*/  FMUL R44, R63.reuse, R44 ;  /* 0x0000002c3f2c7220 */ /* 0x040fe40000400000 */
[----:B------:R-:W-:Y:S02]  /*2010*/  FMUL R45, R63, R45 ;  /* 0x0000002d3f2d7220 */ /* 0x000fe40000400000 */
[C---:B---3--:R-:W-:Y:S02]  /*2020*/  FMUL R42, R62.reuse, R42 ;  /* 0x0000002a3e2a7220 */ /* 0x048fe40000400000 */
[C---:B------:R-:W-:Y:S02]  /*2030*/  FMUL R43, R62.reuse, R43 ;  /* 0x0000002b3e2b7220 */ /* 0x040fe40000400000 */
[----:B------:R-:W-:-:S02]  /*2040*/  FMUL R46, R62, R46 ;  /* 0x0000002e3e2e7220 */ /* 0x000fc40000400000 */
[----:B------:R-:W-:Y:S01]  /*2050*/  FMUL R47, R62, R47 ;  /* 0x0000002f3e2f7220 */ /* 0x000fe20000400000 */
[----:B------:R-:W1:Y:S08]  /*2060*/  MUFU.EX2 R61, R61 ;  /* 0x0000003d003d7308 */ /* 0x000e700000000800 */
[----:B------:R-:W3:Y:S01]  /*2070*/  MUFU.EX2 R60, R60 ;  /* 0x0000003c003c7308 */ /* 0x000ee20000000800 */
[C---:B0-----:R-:W-:Y:S08]  /*2080*/  HMMA.16816.F32 R40, R24.reuse, R28, R40 ;  /* 0x0000001c1828723c */ /* 0x041ff00000001828 */
[----:B------:R-:W-:Y:S07]  /*2090*/  HMMA.16816.F32 R44, R24, R30, R44 ;  /* 0x0000001e182c723c */ /* 0x000fee000000182c */
[----:B------:R-:W-:-:S05]  /*20a0*/  IMAD.U32 R25, RZ, RZ, UR5 ;  /* 0x00000005ff197e24 */ /* 0x000fca000f8e00ff */
[----:B------:R-:W-:Y:S01]  /*20b0*/  ISETP.GE.U32.AND.EX P2, PT, R25, RZ, PT, P2 ;  /* 0x000000ff1900720c */ /* 0x000fe20003f46120 */
[C---:B-1----:R-:W-:Y:S02]  /*20c0*/  FMUL R36, R61.reuse, R36 ;  /* 0x000000243d247220 */ /* 0x042fe40000400000 */
[C---:B------:R-:W-:Y:S02]  /*20d0*/  FMUL R37, R61.reuse, R37 ;  /* 0x000000253d257220 */ /* 0x040fe40000400000 */
[C---:B---3--:R-:W-:Y:S02]  /*20e0*/  FMUL R38, R60.reuse, R38 ;  /* 0x000000263c267220 */ /* 0x048fe40000400000 */
[----:B------:R-:W-:Y:S02]  /*20f0*/  FMUL R39, R60, R39 ;  /* 0x000000273c277220 */ /* 0x000fe40000400000 */
[C---:B------:R-:W-:Y:S02]  /*2100*/  FMUL R48, R61.reuse, R48 ;  /* 0x000000303d307220 */ /* 0x040fe40000400000 */
[----:B------:R-:W-:-:S02]  /*2110*/  FMUL R49, R61, R49 ;  /* 0x000000313d317220 */ /* 0x000fc40000400000 */
[C---:B------:R-:W-:Y:S02]  /*2120*/  FMUL R50, R60.reuse, R50 ;  /* 0x000000323c327220 */ /* 0x040fe40000400000 */
[----:B------:R-:W-:Y:S01]  /*2130*/  FMUL R51, R60, R51 ;  /* 0x000000333c337220 */ /* 0x000fe20000400000 */
[----:B--2---:R-:W-:Y:S01]  /*2140*/  HMMA.16816.F32 R36, R32, R28, R36 ;  /* 0x0000001c2024723c */ /* 0x004fe20000001824 */
[----:B------:R-:W-:Y:S01]  /*2150*/  IMAD.MOV.U32 R24, RZ, RZ, 0x10 ;  /* 0x00000010ff187424 */ /* 0x000fe200078e00ff */
[----:B------:R-:W-:Y:S01]  /*2160*/  MOV R84, R53 ;  /* 0x0000003500547202 */ /* 0x000fe20000000f00 */
[----:B------:R-:W-:Y:S02]  /*2170*/  FFMA R73, R61, R73, R54 ;  /* 0x000000493d497223 */ /* 0x000fe40000000036 */
[----:B------:R-:W-:-:S03]  /*2180*/  IMAD R13, R24, c[0x0][0x1b4], R13 ;  /* 0x00006d00180d7a24 */ /* 0x000fc600078e020d */
[----:B------:R-:W-:Y:S01]  /*2190*/  HMMA.16816.F32 R48, R32, R30, R48 ;  /* 0x0000001e2030723c */ /* 0x000fe20000001830 */
[----:B------:R-:W-:Y:S02]  /*21a0*/  IMAD R14, R24, c[0x0][0x1a4], R14 ;  /* 0x00006900180e7a24 */ /* 0x000fe400078e020e */
[----:B------:R-:W-:Y:S02]  /*21b0*/  FFMA R72, R60, R72, R55 ;  /* 0x000000483c487223 */ /* 0x000fe40000000037 */
[----:B------:R-:W-:Y:S02]  /*21c0*/  FFMA R71, R63, R71, R56 ;  /* 0x000000473f477223 */ /* 0x000fe40000000038 */
[----:B------:R-:W-:Y:S02]  /*21d0*/  FFMA R70, R62, R70, R57 ;  /* 0x000000463e467223 */ /* 0x000fe40000000039 */
[----:B------:R-:W-:Y:S01]  /*21e0*/  IMAD.MOV.U32 R86, RZ, RZ, R59 ;  /* 0x000000ffff567224 */ /* 0x000fe200078e003b */
[----:B------:R-:W-:Y:S01]  /*21f0*/  @P2 CALL.REL.NOINC `(.L_x_0) ;  /* 0x0000001000002944 */ /* 0x000fe20003c00000 */
[----:B------:R-:W-:Y:S05]  /*2200*/  BRA `(.L_x_1) ;  /* 0xffffef7000007947 */ /* 0x000fea000383ffff */
.L_x_0:
[----:B------:R-:W-:Y:S01]  /*2210*/  IMAD R79, R79, c[0x0][0x1c8], RZ ;  /* 0x000072004f4f7a24 */ /* 0x000fe200078e02ff */
[----:B------:R-:W-:Y:S01]  /*2220*/  LOP3.LUT R3, R74, 0x804, RZ, 0xc0, !PT ;  /* 0x000008044a037812 */ /* 0x000fe200078ec0ff */
[----:B------:R-:W-:Y:S01]  /*2230*/  IMAD.MOV.U32 R62, RZ, RZ, c[0x0][0x1c8] ;  /* 0x00007200ff3e7624 */ /* 0x000fe200078e00ff */
[--C-:B------:R-:W-:Y:S01]  /*2240*/  SHF.R.S32.HI R6, RZ, 0x3, R0.reuse ;  /* 0x00000003ff067819 */ /* 0x100fe20000011400 */
[----:B------:R-:W-:Y:S01]  /*2250*/  IMAD R7, R81, c[0x0][0x1c4], RZ ;  /* 0x0000710051077a24 */ /* 0x000fe200078e02ff */
[----:B------:R-:W-:Y:S01]  /*2260*/  SHF.R.U32.HI R5, RZ, 0x1, R0 ;  /* 0x00000001ff057819 */ /* 0x000fe20000011600 */
[----:B------:R-:W-:Y:S01]  /*2270*/  IMAD R10, R62, 0x4, R79 ;  /* 0x000000043e0a7824 */ /* 0x000fe200078e024f */
[----:B------:R-:W-:Y:S01]  /*2280*/  LEA R54, R80, R3, 0x2 ;  /* 0x0000000350367211 */ /* 0x000fe200078e10ff */
[----:B------:R-:W-:Y:S01]  /*2290*/  IMAD.SHL.U32 R55, R0, 0x40, RZ ;  /* 0x0000004000377824 */ /* 0x000fe200078e00ff */
[----:B------:R-:W-:Y:S01]  /*22a0*/  SGXT R3, R6, 0x1 ;  /* 0x000000010603781a */ /* 0x000fe20000000200 */
[----:B------:R-:W-:Y:S01]  /*22b0*/  IMAD R11, R62, 0x4, R10 ;  /* 0x000000043e0b7824 */ /* 0x000fe200078e020a */
[----:B------:R-:W-:Y:S01]  /*22c0*/  LOP3.LUT R8, R5, 0xc, RZ, 0xc0, !PT ;  /* 0x0000000c05087812 */ /* 0x000fe200078ec0ff */
[----:B------:R-:W-:Y:S01]  /*22d0*/  IMAD R5, R2, c[0x0][0x1c0], RZ ;  /* 0x0000700002057a24 */ /* 0x000fe200078e02ff */
[----:B------:R-:W-:Y:S01]  /*22e0*/  LOP3.LUT R6, R3, 0x440, RZ, 0xc0, !PT ;  /* 0x0000044003067812 */ /* 0x000fe200078ec0ff */
[----:B------:R-:W-:Y:S01]  /*22f0*/  IMAD.SHL.U32 R9, R7, 0x2, RZ ;  /* 0x0000000207097824 */ /* 0x000fe200078e00ff */
[----:B------:R-:W-:Y:S01]  /*2300*/  LEA R12, R62, R11, 0x2 ;  /* 0x0000000b3e0c7211 */ /* 0x000fe200078e10ff */
[C---:B------:R-:W-:Y:S01]  /*2310*/  IMAD R3, R75.reuse, 0x10, R8 ;  /* 0x000000104b037824 */ /* 0x040fe200078e0208 */
[----:B------:R-:W-:Y:S01]  /*2320*/  LOP3.LUT R55, R4, 0x40, R55, 0xf8, !PT ;  /* 0x0000004004377812 */ /* 0x000fe200078ef837 */
[----:B------:R-:W-:Y:S01]  /*2330*/  IMAD R75, R75, 0x8, R6 ;  /* 0x000000084b4b7824 */ /* 0x000fe200078e0206 */
[C---:B------:R-:W-:Y:S01]  /*2340*/  LEA R13, R62.reuse, R12, 0x2 ;  /* 0x0000000c3e0d7211 */ /* 0x040fe200078e10ff */
[C---:B------:R-:W-:Y:S01]  /*2350*/  IMAD.SHL.U32 R6, R5.reuse, 0x2, RZ ;  /* 0x0000000205067824 */ /* 0x040fe200078e00ff */
[----:B------:R-:W-:Y:S01]  /*2360*/  MOV R95, R73 ;  /* 0x00000049005f7202 */ /* 0x000fe20000000f00 */
[----:B------:R-:W-:Y:S01]  /*2370*/  IMAD.HI R5, R5, 0x2, RZ ;  /* 0x0000000205057827 */ /* 0x000fe200078e02ff */
[----:B------:R-:W-:Y:S01]  /*2380*/  LEA R14, R62, R13, 0x2 ;  /* 0x0000000d3e0e7211 */ /* 0x000fe200078e10ff */
[----:B------:R-:W-:Y:S01]  /*2390*/  BAR.SYNC.DEFER_BLOCKING 0x0 ;  /* 0x0000000000007b1d */ /* 0x000fe20000010000 */
[----:B------:R-:W-:Y:S01]  /*23a0*/  LOP3.LUT R75, R75, 0x40, R0, 0x78, !PT ;  /* 0x000000404b4b7812 */ /* 0x000fe200078e7800 */
[----:B------:R-:W-:Y:S01]  /*23b0*/  IMAD.HI R8, R7, 0x2, RZ ;  /* 0x0000000207087827 */ /* 0x000fe200078e02ff */
[----:B------:R-:W-:-:S02]  /*23c0*/  IADD3 R56, P0, P1, R9, c[0x0][0x178], R6 ;  /* 0x00005e0009387a10 */ /* 0x000fc4000791e006 */
[----:B------:R-:W-:Y:S01]  /*23d0*/  MOV R89, R38 ;  /* 0x0000002600597202 */ /* 0x000fe20000000f00 */
[----:B------:R-:W-:Y:S01]  /*23e0*/  IMAD R0, R62, 0x4, R14 ;  /* 0x000000043e007824 */ /* 0x000fe200078e020e */
[----:B------:R-:W-:Y:S01]  /*23f0*/  IADD3.X R60, R8, c[0x0][0x17c], R5, P0, P1 ;  /* 0x00005f00083c7a10 */ /* 0x000fe200007e2405 */
[----:B------:R-:W-:Y:S01]  /*2400*/  IMAD.MOV.U32 R93, RZ, RZ, R36 ;  /* 0x000000ffff5d7224 */ /* 0x000fe200078e0024 */
[C---:B------:R-:W-:Y:S01]  /*2410*/  LEA R34, P0, R79.reuse, R56, 0x1 ;  /* 0x000000384f227211 */ /* 0x040fe200078008ff */
[----:B------:R-:W-:Y:S01]  /*2420*/  FMUL R36, R72, 8388608 ;  /* 0x4b00000048247820 */ /* 0x000fe20000400000 */
[----:B------:R-:W-:Y:S01]  /*2430*/  LEA R4, R62, R0, 0x2 ;  /* 0x000000003e047211 */ /* 0x000fe200078e10ff */
[----:B------:R-:W-:Y:S01]  /*2440*/  IMAD.IADD R54, R54, 0x1, R75 ;  /* 0x0000000136367824 */ /* 0x000fe200078e024b */
[----:B------:R-:W-:Y:S01]  /*2450*/  LEA R32, P1, R10, R56, 0x1 ;  /* 0x000000380a207211 */ /* 0x000fe200078208ff */
[----:B------:R-:W-:Y:S01]  /*2460*/  IMAD.MOV.U32 R91, RZ, RZ, R37 ;  /* 0x000000ffff5b7224 */ /* 0x000fe200078e0025 */
[-C--:B------:R-:W-:Y:S01]  /*2470*/  LEA.HI.X.SX32 R35, R79, R60.reuse, 0x1, P0 ;  /* 0x0000003c4f237211 */ /* 0x080fe200000f0eff */
[----:B------:R-:W-:Y:S01]  /*2480*/  IMAD R5, R62, 0x4, R4 ;  /* 0x000000043e057824 */ /* 0x000fe200078e0204 */
[----:B------:R-:W-:Y:S01]  /*2490*/  LEA.HI.X.SX32 R33, R10, R60, 0x1, P1 ;  /* 0x0000003c0a217211 */ /* 0x000fe200008f0eff */
[----:B------:R-:W-:Y:S01]  /*24a0*/  FMUL R38, R70, 8388608 ;  /* 0x4b00000046267820 */ /* 0x000fe20000400000 */
[-C--:B------:R-:W-:Y:S01]  /*24b0*/  LEA R28, P0, R12, R56.reuse, 0x1 ;  /* 0x000000380c1c7211 */ /* 0x080fe200078008ff */
[C---:B------:R-:W-:Y:S01]  /*24c0*/  IMAD R6, R62.reuse, 0x4, R5 ;  /* 0x000000043e067824 */ /* 0x040fe200078e0205 */
[-C--:B------:R-:W-:Y:S01]  /*24d0*/  LEA R30, P2, R11, R56.reuse, 0x1 ;  /* 0x000000380b1e7211 */ /* 0x080fe200078408ff */
[----:B------:R-:W-:Y:S01]  /*24e0*/  IMAD.MOV.U32 R75, RZ, RZ, R40 ;  /* 0x000000ffff4b7224 */ /* 0x000fe200078e0028 */
[----:B------:R-:W-:Y:S01]  /*24f0*/  LEA R26, P1, R13, R56, 0x1 ;  /* 0x000000380d1a7211 */ /* 0x000fe200078208ff */
[----:B------:R-:W-:Y:S01]  /*2500*/  IMAD.MOV.U32 R87, RZ, RZ, R39 ;  /* 0x000000ffff577224 */ /* 0x000fe200078e0027 */
[----:B------:R-:W-:Y:S01]  /*2510*/  LEA R7, R62, R6, 0x2 ;  /* 0x000000063e077211 */ /* 0x000fe200078e10ff */
[----:B------:R-:W-:Y:S01]  /*2520*/  IMAD.MOV.U32 R69, RZ, RZ, R42 ;  /* 0x000000ffff457224 */ /* 0x000fe200078e002a */
[-C--:B------:R-:W-:Y:S01]  /*2530*/  LEA.HI.X.SX32 R29, R12, R60.reuse, 0x1, P0 ;  /* 0x0000003c0c1d7211 */ /* 0x080fe200000f0eff */
[----:B------:R-:W-:Y:S01]  /*2540*/  IMAD.MOV.U32 R85, RZ, RZ, R48 ;  /* 0x000000ffff557224 */ /* 0x000fe200078e0030 */
[-C--:B------:R-:W-:Y:S01]  /*2550*/  LEA.HI.X.SX32 R31, R11, R60.reuse, 0x1, P2 ;  /* 0x0000003c0b1f7211 */ /* 0x080fe200010f0eff */
[----:B------:R-:W-:Y:S01]  /*2560*/  IMAD R9, R62, 0x4, R7 ;  /* 0x000000043e097824 */ /* 0x000fe200078e0207 */
[----:B------:R-:W-:Y:S01]  /*2570*/  LEA.HI.X.SX32 R27, R13, R60, 0x1, P1 ;  /* 0x0000003c0d1b7211 */ /* 0x000fe200008f0eff */
[----:B------:R-:W-:Y:S01]  /*2580*/  IMAD.MOV.U32 R65, RZ, RZ, R44 ;  /* 0x000000ffff417224 */ /* 0x000fe200078e002c */
[-C--:B------:R-:W-:Y:S01]  /*2590*/  LEA R22, P0, R0, R56.reuse, 0x1 ;  /* 0x0000003800167211 */ /* 0x080fe200078008ff */
[----:B------:R-:W-:Y:S01]  /*25a0*/  IMAD R11, R62, 0x4, R9 ;  /* 0x000000043e0b7824 */ /* 0x000fe200078e0209 */
[-C--:B------:R-:W-:Y:S01]  /*25b0*/  LEA R24, P2, R14, R56.reuse, 0x1 ;  /* 0x000000380e187211 */ /* 0x080fe200078408ff */
[----:B------:R-:W-:Y:S01]  /*25c0*/  IMAD.MOV.U32 R79, RZ, RZ, R50 ;  /* 0x000000ffff4f7224 */ /* 0x000fe200078e0032 */
[----:B------:R-:W-:-:S02]  /*25d0*/  LEA R20, P1, R4, R56, 0x1 ;  /* 0x0000003804147211 */ /* 0x000fc400078208ff */
[-C--:B------:R-:W-:Y:S02]  /*25e0*/  LEA.HI.X.SX32 R23, R0, R60.reuse, 0x1, P0 ;  /* 0x0000003c00177211 */ /* 0x080fe400000f0eff */
[-C--:B------:R-:W-:Y:S02]  /*25f0*/  LEA.HI.X.SX32 R25, R14, R60.reuse, 0x1, P2 ;  /* 0x0000003c0e197211 */ /* 0x080fe400010f0eff */
[----:B------:R-:W-:Y:S02]  /*2600*/  LEA.HI.X.SX32 R21, R4, R60, 0x1, P1 ;  /* 0x0000003c04157211 */ /* 0x000fe400008f0eff */
[-C--:B------:R-:W-:Y:S02]  /*2610*/  LEA R16, P0, R6, R56.reuse, 0x1 ;  /* 0x0000003806107211 */ /* 0x080fe400078008ff */
[----:B------:R-:W-:Y:S02]  /*2620*/  LEA R18, P2, R5, R56, 0x1 ;  /* 0x0000003805127211 */ /* 0x000fe400078408ff */
[----:B------:R-:W-:-:S02]  /*2630*/  LEA R0, R62, R11, 0x2 ;  /* 0x0000000b3e007211 */ /* 0x000fc400078e10ff */
[----:B------:R-:W-:Y:S02]  /*2640*/  LEA R14, P1, R7, R56, 0x1 ;  /* 0x00000038070e7211 */ /* 0x000fe400078208ff */
[-C--:B------:R-:W-:Y:S02]  /*2650*/  LEA.HI.X.SX32 R17, R6, R60.reuse, 0x1, P0 ;  /* 0x0000003c06117211 */ /* 0x080fe400000f0eff */
[-C--:B------:R-:W-:Y:S01]  /*2660*/  LEA.HI.X.SX32 R19, R5, R60.reuse, 0x1, P2 ;  /* 0x0000003c05137211 */ /* 0x080fe200010f0eff */
[C---:B------:R-:W-:Y:S01]  /*2670*/  IMAD R5, R62.reuse, 0x4, R0 ;  /* 0x000000043e057824 */ /* 0x040fe200078e0200 */
[----:B------:R-:W-:Y:S02]  /*2680*/  LEA.HI.X.SX32 R15, R7, R60, 0x1, P1 ;  /* 0x0000003c070f7211 */ /* 0x000fe400008f0eff */
[-C--:B------:R-:W-:Y:S01]  /*2690*/  LEA R12, P0, R11, R56.reuse, 0x1 ;  /* 0x000000380b0c7211 */ /* 0x080fe200078008ff */
[----:B------:R-:W-:Y:S01]  /*26a0*/  IMAD R7, R62, 0x4, R5 ;  /* 0x000000043e077824 */ /* 0x000fe200078e0205 */
[----:B------:R-:W-:-:S02]  /*26b0*/  LEA R8, P2, R9, R56, 0x1 ;  /* 0x0000003809087211 */ /* 0x000fc400078408ff */
[C---:B------:R-:W-:Y:S02]  /*26c0*/  LEA R10, P1, R0.reuse, R56, 0x1 ;  /* 0x00000038000a7211 */ /* 0x040fe400078208ff */
[-C--:B------:R-:W-:Y:S02]  /*26d0*/  LEA.HI.X.SX32 R13, R11, R60.reuse, 0x1, P0 ;  /* 0x0000003c0b0d7211 */ /* 0x080fe400000f0eff */
[-C--:B------:R-:W-:Y:S02]  /*26e0*/  LEA.HI.X.SX32 R9, R9, R60.reuse, 0x1, P2 ;  /* 0x0000003c09097211 */ /* 0x080fe400010f0eff */
[----:B------:R-:W-:Y:S01]  /*26f0*/  LEA.HI.X.SX32 R11, R0, R60, 0x1, P1 ;  /* 0x0000003c000b7211 */ /* 0x000fe200008f0eff */
[----:B------:R-:W-:Y:S01]  /*2700*/  FMUL R0, R95, 8388608 ;  /* 0x4b0000005f007820 */ /* 0x000fe20000400000 */
[----:B------:R-:W-:Y:S02]  /*2710*/  LEA R4, P2, R5, R56, 0x1 ;  /* 0x0000003805047211 */ /* 0x000fe400078408ff */
[----:B------:R-:W-:-:S02]  /*2720*/  FSETP.GEU.AND P1, PT, R95, 1.175494350822287508e-38, PT ;  /* 0x008000005f00780b */ /* 0x000fc40003f2e000 */
[----:B------:R-:W-:Y:S02]  /*2730*/  LEA.HI.X.SX32 R5, R5, R60, 0x1, P2 ;  /* 0x0000003c05057211 */ /* 0x000fe400010f0eff */
[----:B------:R-:W-:Y:S02]  /*2740*/  FSEL R0, R0, R95, !P1 ;  /* 0x0000005f00007208 */ /* 0x000fe40004800000 */
[----:B------:R-:W-:Y:S02]  /*2750*/  FSETP.GEU.AND P2, PT, R72, 1.175494350822287508e-38, PT ;  /* 0x008000004800780b */ /* 0x000fe40003f4e000 */
[----:B------:R-:W-:Y:S02]  /*2760*/  IADD3 R37, R0, -0x3f3504f3, RZ ;  /* 0xc0cafb0d00257810 */ /* 0x000fe40007ffe0ff */
[----:B------:R-:W-:Y:S02]  /*2770*/  FSEL R36, R36, R72, !P2 ;  /* 0x0000004824247208 */ /* 0x000fe40005000000 */
[----:B------:R-:W-:-:S02]  /*2780*/  FSETP.GEU.AND P4, PT, R70, 1.175494350822287508e-38, PT ;  /* 0x008000004600780b */ /* 0x000fc40003f8e000 */
[----:B------:R-:W-:Y:S02]  /*2790*/  FSETP.GT.AND P0, PT, |R70|, 8.50705917302346158658e+37, PT ;  /* 0x7e8000004600780b */ /* 0x000fe40003f04200 */
[----:B------:R-:W-:Y:S02]  /*27a0*/  FSEL R40, RZ, -23, P2 ;  /* 0xc1b80000ff287808 */ /* 0x000fe40001000000 */
[----:B------:R-:W-:Y:S02]  /*27b0*/  LEA R6, P3, R7, R56, 0x1 ;  /* 0x0000003807067211 */ /* 0x000fe400078608ff */
[----:B------:R-:W-:Y:S02]  /*27c0*/  FSETP.GT.AND P2, PT, |R71|, 8.50705917302346158658e+37, PT ;  /* 0x7e8000004700780b */ /* 0x000fe40003f44200 */
[----:B------:R-:W-:Y:S02]  /*27d0*/  FSEL R39, RZ, -23, P1 ;  /* 0xc1b80000ff277808 */ /* 0x000fe40000800000 */
[----:B------:R-:W-:Y:S01]  /*27e0*/  LOP3.LUT R61, R37, 0xff800000, RZ, 0xc0, !PT ;  /* 0xff800000253d7812 */ /* 0x000fe200078ec0ff */
[----:B------:R-:W-:Y:S01]  /*27f0*/  FMUL R37, R71, 8388608 ;  /* 0x4b00000047257820 */ /* 0x000fe20000400000 */
[----:B------:R-:W-:Y:S01]  /*2800*/  FSEL R38, R38, R70, !P4 ;  /* 0x0000004626267208 */ /* 0x000fe20006000000 */
[----:B------:R-:W-:Y:S01]  /*2810*/  @P0 FMUL R47, R47, 0.25 ;  /* 0x3e8000002f2f0820 */ /* 0x000fe20000400000 */
[C---:B------:R-:W-:Y:S01]  /*2820*/  FSETP.GEU.AND P1, PT, |R70|.reuse, 1.175494350822287508e-38, PT ;  /* 0x008000004600780b */ /* 0x040fe20003f2e200 */
[----:B------:R-:W-:Y:S01]  /*2830*/  @P0 FMUL R70, R70, 0.25 ;  /* 0x3e80000046460820 */ /* 0x000fe20000400000 */
[----:B------:R-:W-:Y:S01]  /*2840*/  FSEL R42, RZ, -23, P4 ;  /* 0xc1b80000ff2a7808 */ /* 0x000fe20002000000 */
[----:B------:R-:W-:Y:S01]  /*2850*/  @P0 FMUL R69, R69, 0.25 ;  /* 0x3e80000045450820 */ /* 0x000fe20000400000 */
[----:B------:R-:W-:Y:S01]  /*2860*/  LEA.HI.X.SX32 R7, R7, R60, 0x1, P3 ;  /* 0x0000003c07077211 */ /* 0x000fe200018f0eff */
[----:B------:R-:W0:Y:S01]  /*2870*/  I2F R56, R61 ;  /* 0x0000003d00387306 */ /* 0x000e220000201400 */
[----:B------:R-:W-:Y:S01]  /*2880*/  FSETP.GEU.AND P4, PT, |R71|, 1.175494350822287508e-38, PT ;  /* 0x008000004700780b */ /* 0x000fe20003f8e200 */
[----:B------:R-:W-:Y:S01]  /*2890*/  @P2 FMUL R65, R65, 0.25 ;  /* 0x3e80000041412820 */ /* 0x000fe20000400000 */
[----:B------:R-:W-:Y:S01]  /*28a0*/  FSETP.GEU.AND P3, PT, R71, 1.175494350822287508e-38, PT ;  /* 0x008000004700780b */ /* 0x000fe20003f6e000 */
[----:B------:R-:W-:Y:S01]  /*28b0*/  @P2 FMUL R75, R75, 0.25 ;  /* 0x3e8000004b4b2820 */ /* 0x000fe20000400000 */
[----:B------:R-:W-:-:S02]  /*28c0*/  MOV R77, R51 ;  /* 0x00000033004d7202 */ /* 0x000fc40000000f00 */
[----:B------:R-:W-:Y:S01]  /*28d0*/  MOV R67, R43 ;  /* 0x0000002b00437202 */ /* 0x000fe20000000f00 */
[----:B------:R-:W-:Y:S01]  /*28e0*/  @!P1 FMUL R70, R70, 16777216 ;  /* 0x4b80000046469820 */ /* 0x000fe20000400000 */
[----:B------:R-:W-:Y:S01]  /*28f0*/  MOV R51, R45 ;  /* 0x0000002d00337202 */ /* 0x000fe20000000f00 */
[----:B------:R-:W-:Y:S01]  /*2900*/  IMAD.MOV.U32 R45, RZ, RZ, R46 ;  /* 0x000000ffff2d7224 */ /* 0x000fe200078e002e */
[----:B------:R-:W-:Y:S01]  /*2910*/  FSEL R37, R37, R71, !P3 ;  /* 0x0000004725257208 */ /* 0x000fe20005800000 */
[----:B------:R-:W-:Y:S01]  /*2920*/  @P0 FMUL R67, R67, 0.25 ;  /* 0x3e80000043430820 */ /* 0x000fe20000400000 */
[----:B------:R-:W-:Y:S01]  /*2930*/  MOV R83, R49 ;  /* 0x0000003100537202 */ /* 0x000fe20000000f00 */
[----:B------:R-:W-:Y:S01]  /*2940*/  @P0 FMUL R45, R45, 0.25 ;  /* 0x3e8000002d2d0820 */ /* 0x000fe20000400000 */
[----:B------:R-:W-:Y:S01]  /*2950*/  IADD3 R49, R38, -0x3f3504f3, RZ ;  /* 0xc0cafb0d26317810 */ /* 0x000fe20007ffe0ff */
[----:B------:R-:W-:Y:S01]  /*2960*/  @P2 FMUL R71, R71, 0.25 ;  /* 0x3e80000047472820 */ /* 0x000fe20000400000 */
[----:B------:R-:W-:Y:S01]  /*2970*/  IADD3 R48, R37, -0x3f3504f3, RZ ;  /* 0xc0cafb0d25307810 */ /* 0x000fe20007ffe0ff */
[----:B------:R-:W-:Y:S01]  /*2980*/  @!P1 FMUL R47, R47, 16777216 ;  /* 0x4b8000002f2f9820 */ /* 0x000fe20000400000 */
[----:B------:R-:W-:Y:S01]  /*2990*/  LOP3.LUT R49, R49, 0xff800000, RZ, 0xc0, !PT ;  /* 0xff80000031317812 */ /* 0x000fe200078ec0ff */
[----:B------:R-:W-:Y:S01]  /*29a0*/  @!P4 FMUL R71, R71, 16777216 ;  /* 0x4b8000004747c820 */ /* 0x000fe20000400000 */
[----:B------:R-:W-:Y:S01]  /*29b0*/  FSETP.GT.AND P0, PT, |R95|, 8.50705917302346158658e+37, PT ;  /* 0x7e8000005f00780b */ /* 0x000fe20003f04200 */
[----:B------:R-:W-:Y:S01]  /*29c0*/  @!P1 FMUL R45, R45, 16777216 ;  /* 0x4b8000002d2d9820 */ /* 0x000fe20000400000 */
[----:B------:R-:W-:Y:S01]  /*29d0*/  LOP3.LUT R48, R48, 0xff800000, RZ, 0xc0, !PT ;  /* 0xff80000030307812 */ /* 0x000fe200078ec0ff */
[----:B------:R-:W-:Y:S01]  /*29e0*/  @!P1 FMUL R67, R67, 16777216 ;  /* 0x4b80000043439820 */ /* 0x000fe20000400000 */
[----:B------:R-:W-:Y:S01]  /*29f0*/  MOV R73, R41 ;  /* 0x0000002900497202 */ /* 0x000fe20000000f00 */
[----:B------:R-:W-:Y:S01]  /*2a00*/  @!P1 FMUL R69, R69, 16777216 ;  /* 0x4b80000045459820 */ /* 0x000fe20000400000 */
[C---:B------:R-:W-:Y:S01]  /*2a10*/  FSETP.GT.AND P1, PT, |R72|.reuse, 8.50705917302346158658e+37, PT ;  /* 0x7e8000004800780b */ /* 0x040fe20003f24200 */
[----:B------:R1:W2:Y:S01]  /*2a20*/  I2F R43, R49 ;  /* 0x00000031002b7306 */ /* 0x0002a20000201400 */
[----:B------:R-:W-:Y:S01]  /*2a30*/  FSEL R41, RZ, -23, P3 ;  /* 0xc1b80000ff297808 */ /* 0x000fe20001800000 */
[----:B------:R-:W-:Y:S01]  /*2a40*/  @P2 FMUL R51, R51, 0.25 ;  /* 0x3e80000033332820 */ /* 0x000fe20000400000 */
[----:B------:R-:W-:Y:S01]  /*2a50*/  FSETP.GEU.AND P3, PT, |R95|, 1.175494350822287508e-38, PT ;  /* 0x008000005f00780b */ /* 0x000fe20003f6e200 */
[----:B------:R-:W-:Y:S01]  /*2a60*/  @P2 FMUL R73, R73, 0.25 ;  /* 0x3e80000049492820 */ /* 0x000fe20000400000 */
[----:B------:R-:W-:Y:S01]  /*2a70*/  FSETP.GEU.AND P6, PT, |R72|, 1.175494350822287508e-38, PT ;  /* 0x008000004800780b */ /* 0x000fe20003fce200 */
[----:B------:R-:W-:Y:S01]  /*2a80*/  @P0 FMUL R95, R95, 0.25 ;  /* 0x3e8000005f5f0820 */ /* 0x000fe20000400000 */
[----:B------:R-:W-:Y:S01]  /*2a90*/  IADD3 R57, R36, -0x3f3504f3, RZ ;  /* 0xc0cafb0d24397810 */ /* 0x000fe20007ffe0ff */
[----:B------:R3:W4:Y:S01]  /*2aa0*/  MUFU.RCP R44, R70 ;  /* 0x00000046002c7308 */ /* 0x0007220000001000 */
[----:B------:R-:W-:Y:S01]  /*2ab0*/  @!P4 FMUL R51, R51, 16777216 ;  /* 0x4b8000003333c820 */ /* 0x000fe20000400000 */
[----:B-1----:R-:W-:Y:S01]  /*2ac0*/  IADD3 R49, R38, -R49, RZ ;  /* 0x8000003126317210 */ /* 0x002fe20007ffe0ff */
[----:B------:R-:W-:Y:S01]  /*2ad0*/  @!P4 FMUL R65, R65, 16777216 ;  /* 0x4b8000004141c820 */ /* 0x000fe20000400000 */
[----:B------:R-:W-:Y:S01]  /*2ae0*/  LOP3.LUT R57, R57, 0xff800000, RZ, 0xc0, !PT ;  /* 0xff80000039397812 */ /* 0x000fe200078ec0ff */
[----:B------:R-:W-:Y:S01]  /*2af0*/  @P1 FMUL R72, R72, 0.25 ;  /* 0x3e80000048481820 */ /* 0x000fe20000400000 */
[----:B------:R-:W-:Y:S01]  /*2b00*/  ISETP.GE.U32.AND P2, PT, R37, 0x7f800000, PT ;  /* 0x7f8000002500780c */ /* 0x000fe20003f46070 */
[----:B------:R-:W-:Y:S01]  /*2b10*/  @!P4 FMUL R73, R73, 16777216 ;  /* 0x4b8000004949c820 */ /* 0x000fe20000400000 */
[----:B------:R-:W1:Y:S01]  /*2b20*/  I2F R50, R48 ;  /* 0x0000003000327306 */ /* 0x000e620000201400 */
[----:B------:R-:W-:Y:S01]  /*2b30*/  @!P3 FMUL R95, R95, 16777216 ;  /* 0x4b8000005f5fb820 */ /* 0x000fe20000400000 */
[----:B---3--:R-:W-:Y:S01]  /*2b40*/  MOV R70, 0x3dc6b27f ;  /* 0x3dc6b27f00467802 */ /* 0x008fe20000000f00 */
[----:B------:R-:W-:Y:S01]  /*2b50*/  @!P4 FMUL R75, R75, 16777216 ;  /* 0x4b8000004b4bc820 */ /* 0x000fe20000400000 */
[----:B------:R-:W-:Y:S01]  /*2b60*/  ISETP.GE.U32.AND P4, PT, R36, 0x7f800000, PT ;  /* 0x7f8000002400780c */ /* 0x000fe20003f86070 */
[----:B0-----:R-:W-:-:S02]  /*2b70*/  FFMA.FTZ R39, R56, 1.1920928955078125e-07, R39 ;  /* 0x3400000038277823 */ /* 0x001fc40000010027 */
[----:B--2---:R-:W-:Y:S01]  /*2b80*/  FFMA.FTZ R42, R43, 1.1920928955078125e-07, R42 ;  /* 0x340000002b2a7823 */ /* 0x004fe2000001002a */
[----:B------:R-:W0:Y:S01]  /*2b90*/  MUFU.RCP R46, R71 ;  /* 0x00000047002e7308 */ /* 0x000e220000001000 */
[----:B------:R-:W-:Y:S02]  /*2ba0*/  @!P6 FMUL R72, R72, 16777216 ;  /* 0x4b8000004848e820 */ /* 0x000fe40000400000 */
[C---:B----4-:R-:W-:Y:S02]  /*2bb0*/  FMUL R43, R44.reuse, R47 ;  /* 0x0000002f2c2b7220 */ /* 0x050fe40000400000 */
[C---:B------:R-:W-:Y:S02]  /*2bc0*/  FMUL R45, R44.reuse, R45 ;  /* 0x0000002d2c2d7220 */ /* 0x040fe40000400000 */
[C---:B------:R-:W-:Y:S01]  /*2bd0*/  FMUL R56, R44.reuse, R67 ;  /* 0x000000432c387220 */ /* 0x040fe20000400000 */
[----:B------:R2:W-:Y:S01]  /*2be0*/  I2F R63, R57 ;  /* 0x00000039003f7306 */ /* 0x0005e20000201400 */
[----:B------:R-:W-:-:S02]  /*2bf0*/  FMUL R60, R44, R69 ;  /* 0x000000452c3c7220 */ /* 0x000fc40000400000 */
[----:B-1----:R-:W-:Y:S01]  /*2c00*/  FFMA.FTZ R41, R50, 1.1920928955078125e-07, R41 ;  /* 0x3400000032297823 */ /* 0x002fe20000010029 */
[----:B------:R-:W-:Y:S01]  /*2c10*/  F2FP.PACK_AB R56, R43, R56 ;  /* 0x000000382b38723e */ /* 0x000fe200000000ff */
[----:B------:R-:W-:Y:S01]  /*2c20*/  @P0 FMUL R83, R83, 0.25 ;  /* 0x3e80000053530820 */ /* 0x000fe20000400000 */
[----:B------:R-:W-:Y:S01]  /*2c30*/  LOP3.LUT R43, R55, 0x40, RZ, 0x3c, !PT ;  /* 0x00000040372b7812 */ /* 0x000fe200078e3cff */
[----:B------:R-:W-:Y:S01]  /*2c40*/  @P0 FMUL R85, R85, 0.25 ;  /* 0x3e80000055550820 */ /* 0x000fe20000400000 */
[----:B------:R-:W1:Y:S01]  /*2c50*/  MUFU.RCP R44, R95 ;  /* 0x0000005f002c7308 */ /* 0x000e620000001000 */
[C---:B0-----:R-:W-:Y:S01]  /*2c60*/  FMUL R47, R46.reuse, R51 ;  /* 0x000000332e2f7220 */ /* 0x041fe20000400000 */
[----:B------:R-:W-:Y:S01]  /*2c70*/  F2FP.PACK_AB R45, R45, R60 ;  /* 0x0000003c2d2d723e */ /* 0x000fe200000000ff */
[C---:B------:R-:W-:Y:S01]  /*2c80*/  FMUL R50, R46.reuse, R65 ;  /* 0x000000412e327220 */ /* 0x040fe20000400000 */
[----:B------:R-:W-:Y:S01]  /*2c90*/  LOP3.LUT R60, R55, 0x44, RZ, 0x3c, !PT ;  /* 0x00000044373c7812 */ /* 0x000fe200078e3cff */
[----:B------:R-:W-:Y:S01]  /*2ca0*/  FMUL R62, R46, R73 ;  /* 0x000000492e3e7220 */ /* 0x000fe20000400000 */
[----:B--2---:R-:W-:Y:S01]  /*2cb0*/  IADD3 R57, R36, -R57, RZ ;  /* 0x8000003924397210 */ /* 0x004fe20007ffe0ff */
[----:B------:R-:W-:-:S02]  /*2cc0*/  FMUL R51, R46, R75 ;  /* 0x0000004b2e337220 */ /* 0x000fc40000400000 */
[----:B------:R-:W0:Y:S01]  /*2cd0*/  MUFU.RCP R46, R72 ;  /* 0x00000048002e7308 */ /* 0x000e220000001000 */
[----:B------:R-:W-:Y:S01]  /*2ce0*/  @P0 FMUL R91, R91, 0.25 ;  /* 0x3e8000005b5b0820 */ /* 0x000fe20000400000 */
[----:B------:R-:W-:Y:S01]  /*2cf0*/  F2FP.PACK_AB R47, R47, R62 ;  /* 0x0000003e2f2f723e */ /* 0x000fe200000000ff */
[----:B------:R-:W-:Y:S01]  /*2d00*/  @P0 FMUL R93, R93, 0.25 ;  /* 0x3e8000005d5d0820 */ /* 0x000fe20000400000 */
[----:B------:R-:W-:Y:S01]  /*2d10*/  F2FP.PACK_AB R50, R50, R51 ;  /* 0x000000333232723e */ /* 0x000fe200000000ff */
[----:B------:R-:W-:Y:S01]  /*2d20*/  IMAD.IADD R61, R0, 0x1, -R61 ;  /* 0x00000001003d7824 */ /* 0x000fe200078e0a3d */
[----:B------:R-:W-:Y:S01]  /*2d30*/  LOP3.LUT R51, R55, 0x4, RZ, 0x3c, !PT ;  /* 0x0000000437337812 */ /* 0x000fe200078e3cff */
[----:B------:R-:W-:Y:S01]  /*2d40*/  @P1 FMUL R77, R77, 0.25 ;  /* 0x3e8000004d4d1820 */ /* 0x000fe20000400000 */
[----:B------:R-:W-:Y:S01]  /*2d50*/  ISETP.GE.U32.AND P0, PT, R38, 0x7f800000, PT ;  /* 0x7f8000002600780c */ /* 0x000fe20003f06070 */
[----:B------:R-:W-:Y:S02]  /*2d60*/  @P1 FMUL R79, R79, 0.25 ;  /* 0x3e8000004f4f1820 */ /* 0x000fe40000400000 */
[----:B------:R-:W-:-:S02]  /*2d70*/  @P1 FMUL R89, R89, 0.25 ;  /* 0x3e80000059591820 */ /* 0x000fc40000400000 */
[----:B------:R-:W-:Y:S01]  /*2d80*/  @P1 FMUL R87, R87, 0.25 ;  /* 0x3e80000057571820 */ /* 0x000fe20000400000 */
[C---:B------:R-:W-:Y:S01]  /*2d90*/  FSETP.NEU.AND P1, PT, R0.reuse, RZ, PT ;  /* 0x000000ff0000720b */ /* 0x040fe20003f2d000 */
[----:B------:R-:W-:Y:S02]  /*2da0*/  @!P3 FMUL R83, R83, 16777216 ;  /* 0x4b8000005353b820 */ /* 0x000fe40000400000 */
[----:B------:R-:W-:Y:S02]  /*2db0*/  @!P3 FMUL R85, R85, 16777216 ;  /* 0x4b8000005555b820 */ /* 0x000fe40000400000 */
[----:B------:R-:W-:Y:S02]  /*2dc0*/  @!P3 FMUL R91, R91, 16777216 ;  /* 0x4b8000005b5bb820 */ /* 0x000fe40000400000 */
[----:B------:R-:W-:Y:S01]  /*2dd0*/  @!P3 FMUL R93, R93, 16777216 ;  /* 0x4b8000005d5db820 */ /* 0x000fe20000400000 */
[----:B------:R-:W-:Y:S01]  /*2de0*/  ISETP.GE.U32.AND P3, PT, R0, 0x7f800000, PT ;  /* 0x7f8000000000780c */ /* 0x000fe20003f66070 */
[----:B------:R-:W-:-:S02]  /*2df0*/  FADD R61, R61, -1 ;  /* 0xbf8000003d3d7421 */ /* 0x000fc40000000000 */
[----:B------:R-:W-:Y:S02]  /*2e00*/  @!P6 FMUL R77, R77, 16777216 ;  /* 0x4b8000004d4de820 */ /* 0x000fe40000400000 */
[----:B------:R-:W-:Y:S02]  /*2e10*/  @!P6 FMUL R79, R79, 16777216 ;  /* 0x4b8000004f4fe820 */ /* 0x000fe40000400000 */
[----:B------:R-:W-:Y:S02]  /*2e20*/  @!P6 FMUL R89, R89, 16777216 ;  /* 0x4b8000005959e820 */ /* 0x000fe40000400000 */
[----:B------:R-:W-:Y:S02]  /*2e30*/  @!P6 FMUL R87, R87, 16777216 ;  /* 0x4b8000005757e820 */ /* 0x000fe40000400000 */
[C---:B-1----:R-:W-:Y:S02]  /*2e40*/  FMUL R65, R44.reuse, R83 ;  /* 0x000000532c417220 */ /* 0x042fe40000400000 */
[----:B------:R-:W-:-:S02]  /*2e50*/  FMUL R66, R44, R85 ;  /* 0x000000552c427220 */ /* 0x000fc40000400000 */
[C---:B------:R-:W-:Y:S02]  /*2e60*/  FMUL R68, R44.reuse, R91 ;  /* 0x0000005b2c447220 */ /* 0x040fe40000400000 */
[----:B------:R-:W-:Y:S02]  /*2e70*/  FMUL R69, R44, R93 ;  /* 0x0000005d2c457220 */ /* 0x000fe40000400000 */
[----:B------:R-:W-:Y:S01]  /*2e80*/  FFMA.FTZ R40, R63, 1.1920928955078125e-07, R40 ;  /* 0x340000003f287823 */ /* 0x000fe20000010028 */
[----:B------:R-:W-:Y:S01]  /*2e90*/  F2FP.PACK_AB R68, R65, R68 ;  /* 0x000000444144723e */ /* 0x000fe200000000ff */
[----:B------:R-:W-:Y:S01]  /*2ea0*/  FFMA.FTZ R44, R61, R70, -0.16845393180847167969 ;  /* 0xbe2c7f303d2c7423 */ /* 0x000fe20000010046 */
[----:B------:R-:W-:Y:S01]  /*2eb0*/  F2FP.PACK_AB R66, R66, R69 ;  /* 0x000000454242723e */ /* 0x000fe200000000ff */
[C---:B0-----:R-:W-:Y:S02]  /*2ec0*/  FMUL R63, R46.reuse, R77 ;  /* 0x0000004d2e3f7220 */ /* 0x041fe40000400000 */
[C---:B------:R-:W-:Y:S01]  /*2ed0*/  FMUL R64, R46.reuse, R79 ;  /* 0x0000004f2e407220 */ /* 0x040fe20000400000 */
[----:B------:R-:W-:Y:S01]  /*2ee0*/  STS [R55+0x80], R68 ;  /* 0x0000804437007388 */ /* 0x000fe20000000800 */
[----:B------:R-:W-:-:S02]  /*2ef0*/  FMUL R67, R46, R89 ;  /* 0x000000592e437220 */ /* 0x000fc40000400000 */
[----:B------:R-:W-:Y:S01]  /*2f00*/  FMUL R46, R46, R87 ;  /* 0x000000572e2e7220 */ /* 0x000fe20000400000 */
[----:B------:R-:W-:Y:S01]  /*2f10*/  STS [R55], R66 ;  /* 0x0000004237007388 */ /* 0x000fe20000000800 */
[----:B------:R-:W-:Y:S01]  /*2f20*/  FFMA.FTZ R44, R61, R44, 0.1716887056827545166 ;  /* 0x3e2fcf2a3d2c7423 */ /* 0x000fe2000001002c */
[----:B------:R-:W-:Y:S01]  /*2f30*/  F2FP.PACK_AB R64, R64, R67 ;  /* 0x000000434040723e */ /* 0x000fe200000000ff */
[----:B------:R-:W-:Y:S01]  /*2f40*/  IMAD.IADD R48, R37, 0x1, -R48 ;  /* 0x0000000125307824 */ /* 0x000fe200078e0a30 */
[----:B------:R-:W-:Y:S01]  /*2f50*/  F2FP.PACK_AB R46, R63, R46 ;  /* 0x0000002e3f2e723e */ /* 0x000fe200000000ff */
[C---:B------:R-:W-:Y:S02]  /*2f60*/  FFMA.FTZ R44, R61.reuse, R44, -0.17900948226451873779 ;  /* 0xbe374e433d2c7423 */ /* 0x040fe4000001002c */
[----:B------:R-:W-:Y:S01]  /*2f70*/  STS [R43+0x400], R64 ;  /* 0x000400402b007388 */ /* 0x000fe20000000800 */
[----:B------:R-:W-:Y:S02]  /*2f80*/  FADD R48, R48, -1 ;  /* 0xbf80000030307421 */ /* 0x000fe40000000000 */
[----:B------:R-:W-:Y:S01]  /*2f90*/  FFMA.FTZ R44, R61, R44, 0.20512372255325317383 ;  /* 0x3e520bf43d2c7423 */ /* 0x000fe2000001002c */
[----:B------:R0:W-:Y:S01]  /*2fa0*/  STS [R43+0x480], R46 ;  /* 0x0004802e2b007388 */ /* 0x0001e20000000800 */
[----:B------:R-:W-:-:S02]  /*2fb0*/  FADD R57, R57, -1 ;  /* 0xbf80000039397421 */ /* 0x000fc40000000000 */
[----:B------:R-:W-:Y:S01]  /*2fc0*/  FFMA.FTZ R44, R61, R44, -0.24046532809734344482 ;  /* 0xbe763c8b3d2c7423 */ /* 0x000fe2000001002c */
[----:B------:R-:W-:Y:S01]  /*2fd0*/  STS [R51+0x800], R50 ;  /* 0x0008003233007388 */ /* 0x000fe20000000800 */
[----:B------:R-:W-:Y:S02]  /*2fe0*/  FADD R49, R49, -1 ;  /* 0xbf80000031317421 */ /* 0x000fe40000000000 */
[----:B------:R-:W-:Y:S01]  /*2ff0*/  FFMA.FTZ R44, R61, R44, 0.28857114911079406738 ;  /* 0x3e93bf993d2c7423 */ /* 0x000fe2000001002c */
[----:B------:R-:W-:Y:S01]  /*3000*/  STS [R51+0x880], R47 ;  /* 0x0008802f33007388 */ /* 0x000fe20000000800 */
[----:B0-----:R-:W-:-:S03]  /*3010*/  FFMA.FTZ R43, R48, R70, -0.16845393180847167969 ;  /* 0xbe2c7f30302b7423 */ /* 0x001fc60000010046 */
[----:B------:R0:W-:Y:S01]  /*3020*/  STS [R60+0xc00], R45 ;  /* 0x000c002d3c007388 */ /* 0x0001e20000000800 */
[C---:B------:R-:W-:Y:S02]  /*3030*/  FFMA.FTZ R44, R61.reuse, R44, -0.36067417263984680176 ;  /* 0xbeb8aa493d2c7423 */ /* 0x040fe4000001002c */
[C---:B------:R-:W-:Y:S01]  /*3040*/  FFMA.FTZ R43, R48.reuse, R43, 0.1716887056827545166 ;  /* 0x3e2fcf2a302b7423 */ /* 0x040fe2000001002b */
[----:B------:R-:W-:Y:S01]  /*3050*/  STS [R60+0xc80], R56 ;  /* 0x000c80383c007388 */ /* 0x000fe20000000800 */
[C---:B------:R-:W-:Y:S02]  /*3060*/  FFMA.FTZ R44, R61.reuse, R44, 0.48089820146560668945 ;  /* 0x3ef6384a3d2c7423 */ /* 0x040fe4000001002c */
[----:B------:R-:W-:Y:S01]  /*3070*/  FFMA.FTZ R43, R48, R43, -0.17900948226451873779 ;  /* 0xbe374e43302b7423 */ /* 0x000fe2000001002b */
[----:B------:R-:W-:Y:S01]  /*3080*/  BAR.SYNC.DEFER_BLOCKING 0x0 ;  /* 0x0000000000007b1d */ /* 0x000fe20000010000 */
[----:B------:R-:W-:Y:S01]  /*3090*/  FFMA.FTZ R44, R61, R44, -0.72134751081466674805 ;  /* 0xbf38aa3b3d2c7423 */ /* 0x000fe2000001002c */
[----:B0-----:R-:W-:Y:S01]  /*30a0*/  LOP3.LUT R45, R54, 0x4, RZ, 0x3c, !PT ;  /* 0x00000004362d7812 */ /* 0x001fe200078e3cff */
[----:B------:R-:W-:-:S02]  /*30b0*/  FFMA.FTZ R43, R48, R43, 0.20512372255325317383 ;  /* 0x3e520bf4302b7423 */ /* 0x000fc4000001002b */
[C---:B------:R-:W-:Y:S02]  /*30c0*/  FMUL R44, R61.reuse, R44 ;  /* 0x0000002c3d2c7220 */ /* 0x040fe40000400000 */
[C---:B------:R-:W-:Y:S02]  /*30d0*/  FFMA.FTZ R43, R48.reuse, R43, -0.24046532809734344482 ;  /* 0xbe763c8b302b7423 */ /* 0x040fe4000001002b */
[C---:B------:R-:W-:Y:S02]  /*30e0*/  FMUL R44, R61.reuse, R44 ;  /* 0x0000002c3d2c7220 */ /* 0x040fe40000400000 */
[C---:B------:R-:W-:Y:S02]  /*30f0*/  FFMA.FTZ R43, R48.reuse, R43, 0.28857114911079406738 ;  /* 0x3e93bf99302b7423 */ /* 0x040fe4000001002b */
[----:B------:R-:W-:Y:S02]  /*3100*/  FFMA.FTZ R44, R61, 1.4426950216293334961, R44 ;  /* 0x3fb8aa3b3d2c7823 */ /* 0x000fe4000001002c */
[----:B------:R-:W-:-:S02]  /*3110*/  FFMA.FTZ R43, R48, R43, -0.36067417263984680176 ;  /* 0xbeb8aa49302b7423 */ /* 0x000fc4000001002b */
[-C--:B------:R-:W-:Y:S02]  /*3120*/  FFMA.FTZ R46, R57, R70.reuse, -0.16845393180847167969 ;  /* 0xbe2c7f30392e7423 */ /* 0x080fe40000010046 */
[C---:B------:R-:W-:Y:S02]  /*3130*/  FFMA.FTZ R43, R48.reuse, R43, 0.48089820146560668945 ;  /* 0x3ef6384a302b7423 */ /* 0x040fe4000001002b */
[----:B------:R-:W-:Y:S02]  /*3140*/  FFMA.FTZ R50, R49, R70, -0.16845393180847167969 ;  /* 0xbe2c7f3031327423 */ /* 0x000fe40000010046 */
[C---:B------:R-:W-:Y:S01]  /*3150*/  FFMA.FTZ R43, R48.reuse, R43, -0.72134751081466674805 ;  /* 0xbf38aa3b302b7423 */ /* 0x040fe2000001002b */
[----:B------:R-:W0:Y:S01]  /*3160*/  LDS R47, [R54] ;  /* 0x00000000362f7984 */ /* 0x000e220000000800 */
[----:B------:R-:W-:Y:S02]  /*3170*/  FFMA.FTZ R46, R57, R46, 0.1716887056827545166 ;  /* 0x3e2fcf2a392e7423 */ /* 0x000fe4000001002e */
[----:B------:R-:W-:Y:S01]  /*3180*/  FFMA.FTZ R50, R49, R50, 0.1716887056827545166 ;  /* 0x3e2fcf2a31327423 */ /* 0x000fe20000010032 */
[----:B------:R-:W1:Y:S01]  /*3190*/  LDS R63, [R45] ;  /* 0x000000002d3f7984 */ /* 0x000e620000000800 */
[----:B------:R-:W-:-:S02]  /*31a0*/  FMUL R43, R48, R43 ;  /* 0x0000002b302b7220 */ /* 0x000fc40000400000 */
[----:B------:R-:W-:Y:S01]  /*31b0*/  FFMA.FTZ R46, R57, R46, -0.17900948226451873779 ;  /* 0xbe374e43392e7423 */ /* 0x000fe2000001002e */
[----:B------:R-:W2:Y:S01]  /*31c0*/  LDS R51, [R54+0x100] ;  /* 0x0001000036337984 */ /* 0x000ea20000000800 */
[----:B------:R-:W-:Y:S02]  /*31d0*/  FFMA.FTZ R50, R49, R50, -0.17900948226451873779 ;  /* 0xbe374e4331327423 */ /* 0x000fe40000010032 */
[C---:B------:R-:W-:Y:S01]  /*31e0*/  FMUL R43, R48.reuse, R43 ;  /* 0x0000002b302b7220 */ /* 0x040fe20000400000 */
[----:B------:R-:W3:Y:S01]  /*31f0*/  LDS R65, [R45+0x100] ;  /* 0x000100002d417984 */ /* 0x000ee20000000800 */
[----:B------:R-:W-:Y:S02]  /*3200*/  FFMA.FTZ R46, R57, R46, 0.20512372255325317383 ;  /* 0x3e520bf4392e7423 */ /* 0x000fe4000001002e */
[----:B------:R-:W-:Y:S01]  /*3210*/  FFMA.FTZ R50, R49, R50, 0.20512372255325317383 ;  /* 0x3e520bf431327423 */ /* 0x000fe20000010032 */
[----:B------:R-:W4:Y:S01]  /*3220*/  LDS R55, [R54+0x200] ;  /* 0x0002000036377984 */ /* 0x000f220000000800 */
[----:B------:R-:W-:-:S02]  /*3230*/  FFMA.FTZ R48, R48, 1.4426950216293334961, R43 ;  /* 0x3fb8aa3b30307823 */ /* 0x000fc4000001002b */
[----:B------:R-:W-:Y:S01]  /*3240*/  @P3 IMAD.MOV.U32 R43, RZ, RZ, 0x7f800000 ;  /* 0x7f800000ff2b3424 */ /* 0x000fe200078e00ff */
[----:B------:R-:W5:Y:S01]  /*3250*/  LDS R67, [R45+0x200] ;  /* 0x000200002d437984 */ /* 0x000f620000000800 */
[----:B------:R-:W-:Y:S02]  /*3260*/  FFMA.FTZ R46, R57, R46, -0.24046532809734344482 ;  /* 0xbe763c8b392e7423 */ /* 0x000fe4000001002e */
[----:B------:R-:W-:Y:S01]  /*3270*/  FFMA.FTZ R50, R49, R50, -0.24046532809734344482 ;  /* 0xbe763c8b31327423 */ /* 0x000fe20000010032 */
[----:B------:R-:W5:Y:S01]  /*3280*/  LDS R61, [R54+0x300] ;  /* 0x00030000363d7984 */ /* 0x000f620000000800 */
[----:B------:R-:W-:Y:S02]  /*3290*/  FADD R39, R39, R44 ;  /* 0x0000002c27277221 */ /* 0x000fe40000000000 */
[----:B------:R-:W-:Y:S01]  /*32a0*/  @P3 FFMA.FTZ R39, R0, R43, +INF ;  /* 0x7f80000000273423 */ /* 0x000fe2000001002b */
[----:B------:R0:W5:Y:S01]  /*32b0*/  LDS R69, [R45+0x300] ;  /* 0x000300002d457984 */ /* 0x0001620000000800 */
[----:B------:R-:W-:Y:S01]  /*32c0*/  @P2 IMAD.MOV.U32 R0, RZ, RZ, 0x7f800000 ;  /* 0x7f800000ff002424 */ /* 0x000fe200078e00ff */
[----:B------:R-:W-:Y:S01]  /*32d0*/  @P0 MOV R43, 0x7f800000 ;  /* 0x7f800000002b0802 */ /* 0x000fe20000000f00 */
[----:B------:R-:W-:Y:S01]  /*32e0*/  FFMA.FTZ R46, R57, R46, 0.28857114911079406738 ;  /* 0x3e93bf99392e7423 */ /* 0x000fe2000001002e */
[----:B------:R-:W-:Y:S01]  /*32f0*/  FSETP.NEU.AND P3, PT, R36, RZ, PT ;  /* 0x000000ff2400720b */ /* 0x000fe20003f6d000 */
[----:B------:R-:W-:Y:S01]  /*3300*/  FFMA.FTZ R50, R49, R50, 0.28857114911079406738 ;  /* 0x3e93bf9931327423 */ /* 0x000fe20000010032 */
[----:B------:R-:W-:Y:S01]  /*3310*/  FSEL R39, R39, -INF , P1 ;  /* 0xff80000027277808 */ /* 0x000fe20000800000 */
[----:B------:R-:W-:Y:S01]  /*3320*/  FADD R41, R41, R48 ;  /* 0x0000003029297221 */ /* 0x000fe20000000000 */
[----:B0-----:R-:W-:Y:S01]  /*3330*/  @P4 MOV R45, 0x7f800000 ;  /* 0x7f800000002d4802 */ /* 0x001fe20000000f00 */
[----:B------:R-:W-:Y:S01]  /*3340*/  @P2 FFMA.FTZ R41, R37, R0, +INF ;  /* 0x7f80000025292423 */ /* 0x000fe20000010000 */
[----:B------:R-:W-:Y:S01]  /*3350*/  FSETP.NEU.AND P2, PT, R38, RZ, PT ;  /* 0x000000ff2600720b */ /* 0x000fe20003f4d000 */
[----:B------:R-:W-:Y:S01]  /*3360*/  FFMA.FTZ R46, R57, R46, -0.36067417263984680176 ;  /* 0xbeb8aa49392e7423 */ /* 0x000fe2000001002e */
[----:B------:R-:W-:Y:S01]  /*3370*/  STG.E.U16 [R34.64], R47 ;  /* 0x0000002f22007986 */ /* 0x000fe2000c101506 */
[----:B------:R-:W-:Y:S01]  /*3380*/  PRMT R0, R47, 0x7632, R0 ;  /* 0x000076322f007816 */ /* 0x000fe20000000000 */
[----:B------:R-:W-:-:S02]  /*3390*/  FFMA.FTZ R50, R49, R50, -0.36067417263984680176 ;  /* 0xbeb8aa4931327423 */ /* 0x000fc40000010032 */
[----:B-1----:R-:W-:Y:S01]  /*33a0*/  STG.E.U16 [R32.64], R63 ;  /* 0x0000003f20007986 */ /* 0x002fe2000c101506 */
[----:B------:R-:W-:Y:S02]  /*33b0*/  FFMA.FTZ R46, R57, R46, 0.48089820146560668945 ;  /* 0x3ef6384a392e7423 */ /* 0x000fe4000001002e */
[----:B------:R-:W-:Y:S01]  /*33c0*/  FFMA.FTZ R50, R49, R50, 0.48089820146560668945 ;  /* 0x3ef6384a31327423 */ /* 0x000fe20000010032 */
[----:B--2---:R-:W-:Y:S01]  /*33d0*/  STG.E.U16 [R30.64], R51 ;  /* 0x000000331e007986 */ /* 0x004fe2000c101506 */
[----:B------:R-:W-:Y:S02]  /*33e0*/  FFMA.FTZ R46, R57, R46, -0.72134751081466674805 ;  /* 0xbf38aa3b392e7423 */ /* 0x000fe4000001002e */
[----:B------:R-:W-:Y:S01]  /*33f0*/  FFMA.FTZ R50, R49, R50, -0.72134751081466674805 ;  /* 0xbf38aa3b31327423 */ /* 0x000fe20000010032 */
[----:B---3--:R-:W-:Y:S01]  /*3400*/  STG.E.U16 [R28.64], R65 ;  /* 0x000000411c007986 */ /* 0x008fe2000c101506 */
[----:B------:R-:W-:Y:S02]  /*3410*/  FMUL R46, R57, R46 ;  /* 0x0000002e392e7220 */ /* 0x000fe40000400000 */
[----:B------:R-:W-:Y:S01]  /*3420*/  FMUL R50, R49, R50 ;  /* 0x0000003231327220 */ /* 0x000fe20000400000 */
[----:B----4-:R0:W-:Y:S01]  /*3430*/  STG.E.U16 [R26.64], R55 ;  /* 0x000000371a007986 */ /* 0x0101e2000c101506 */
[----:B------:R-:W-:-:S02]  /*3440*/  FMUL R46, R57, R46 ;  /* 0x0000002e392e7220 */ /* 0x000fc40000400000 */
[----:B------:R-:W-:Y:S01]  /*3450*/  FMUL R50, R49, R50 ;  /* 0x0000003231327220 */ /* 0x000fe20000400000 */
[----:B-----5:R1:W-:Y:S01]  /*3460*/  STG.E.U16 [R24.64], R67 ;  /* 0x0000004318007986 */ /* 0x0203e2000c101506 */
[----:B------:R-:W-:Y:S02]  /*3470*/  FFMA.FTZ R57, R57, 1.4426950216293334961, R46 ;  /* 0x3fb8aa3b39397823 */ /* 0x000fe4000001002e */
[----:B------:R-:W-:Y:S01]  /*3480*/  FFMA.FTZ R49, R49, 1.4426950216293334961, R50 ;  /* 0x3fb8aa3b31317823 */ /* 0x000fe20000010032 */
[----:B------:R2:W-:Y:S01]  /*3490*/  STG.E.U16 [R22.64], R61 ;  /* 0x0000003d16007986 */ /* 0x0005e2000c101506 */
[----:B------:R-:W-:Y:S02]  /*34a0*/  FADD R40, R40, R57 ;  /* 0x0000003928287221 */ /* 0x000fe40000000000 */
[----:B------:R-:W-:Y:S01]  /*34b0*/  FADD R42, R42, R49 ;  /* 0x000000312a2a7221 */ /* 0x000fe20000000000 */
[----:B------:R3:W-:Y:S01]  /*34c0*/  STG.E.U16 [R20.64], R69 ;  /* 0x0000004514007986 */ /* 0x0007e2000c101506 */
[----:B0-----:R-:W-:Y:S01]  /*34d0*/  PRMT R55, R55, 0x7632, R55 ;  /* 0x0000763237377816 */ /* 0x001fe20000000037 */
[----:B------:R-:W-:Y:S01]  /*34e0*/  @P4 FFMA.FTZ R40, R36, R45, +INF ;  /* 0x7f80000024284423 */ /* 0x000fe2000001002d */
[----:B------:R-:W-:Y:S01]  /*34f0*/  FSETP.NEU.AND P4, PT, R37, RZ, PT ;  /* 0x000000ff2500720b */ /* 0x000fe20003f8d000 */
[----:B------:R0:W-:Y:S01]  /*3500*/  STG.E.U16 [R18.64], R0 ;  /* 0x0000000012007986 */ /* 0x0001e2000c101506 */
[----:B-1----:R-:W-:Y:S01]  /*3510*/  PRMT R67, R67, 0x7632, R67 ;  /* 0x0000763243437816 */ /* 0x002fe20000000043 */
[----:B------:R-:W-:Y:S01]  /*3520*/  @P0 FFMA.FTZ R42, R38, R43, +INF ;  /* 0x7f800000262a0423 */ /* 0x000fe2000001002b */
[----:B------:R-:W-:-:S02]  /*3530*/  FSEL R40, R40, -INF , P3 ;  /* 0xff80000028287808 */ /* 0x000fc40001800000 */
[----:B--2---:R-:W-:Y:S02]  /*3540*/  PRMT R23, R65, 0x7632, R23 ;  /* 0x0000763241177816 */ /* 0x004fe40000000017 */
[----:B------:R-:W-:Y:S02]  /*3550*/  PRMT R61, R61, 0x7632, R61 ;  /* 0x000076323d3d7816 */ /* 0x000fe4000000003d */
[----:B---3--:R-:W-:Y:S02]  /*3560*/  PRMT R21, R63, 0x7632, R21 ;  /* 0x000076323f157816 */ /* 0x008fe40000000015 */
[----:B------:R-:W-:Y:S02]  /*3570*/  PRMT R69, R69, 0x7632, R69 ;  /* 0x0000763245457816 */ /* 0x000fe40000000045 */
[----:B0-----:R-:W-:Y:S01]  /*3580*/  PRMT R19, R51, 0x7632, R19 ;  /* 0x0000763233137816 */ /* 0x001fe20000000013 */
[----:B------:R0:W-:Y:S01]  /*3590*/  STG.E.U16 [R16.64], R21 ;  /* 0x0000001510007986 */ /* 0x0001e2000c101506 */
[----:B------:R-:W-:-:S02]  /*35a0*/  FSEL R41, R41, -INF , P4 ;  /* 0xff80000029297808 */ /* 0x000fc40002000000 */
[----:B------:R-:W-:Y:S01]  /*35b0*/  FSEL R42, R42, -INF , P2 ;  /* 0xff8000002a2a7808 */ /* 0x000fe20001000000 */
[----:B------:R1:W-:Y:S02]  /*35c0*/  STG.E.U16 [R14.64], R19 ;  /* 0x000000130e007986 */ /* 0x0003e4000c101506 */
[----:B------:R-:W-:Y:S02]  /*35d0*/  FFMA R18, R41, 0.69314718246459960938, R52 ;  /* 0x3f31721829127823 */ /* 0x000fe40000000034 */
[----:B------:R2:W-:Y:S04]  /*35e0*/  STG.E.U16 [R8.64], R23 ;  /* 0x0000001708007986 */ /* 0x0005e8000c101506 */
[----:B------:R2:W-:Y:S01]  /*35f0*/  STG.E.U16 [R12.64], R55 ;  /* 0x000000370c007986 */ /* 0x0005e2000c101506 */
[----:B0-----:R-:W-:-:S02]  /*3600*/  FFMA R16, R39, 0.69314718246459960938, R58 ;  /* 0x3f31721827107823 */ /* 0x001fc4000000003a */
[----:B------:R-:W-:Y:S01]  /*3610*/  FFMA R17, R40, 0.69314718246459960938, R59 ;  /* 0x3f31721828117823 */ /* 0x000fe2000000003b */
[----:B------:R2:W-:Y:S01]  /*3620*/  STG.E.U16 [R10.64], R67 ;  /* 0x000000430a007986 */ /* 0x0005e2000c101506 */
[----:B-1----:R-:W-:-:S03]  /*3630*/  FFMA R19, R42, 0.69314718246459960938, R53 ;  /* 0x3f3172182a137823 */ /* 0x002fc60000000035 */
[----:B------:R2:W-:Y:S04]  /*3640*/  STG.E.U16 [R4.64], R61 ;  /* 0x0000003d04007986 */ /* 0x0005e8000c101506 */
[----:B------:R2:W-:Y:S04]  /*3650*/  STG.E.U16 [R6.64], R69 ;  /* 0x0000004506007986 */ /* 0x0005e8000c101506 */
[----:B------:R-:W-:Y:S06]  /*3660*/  BAR.SYNC.DEFER_BLOCKING 0x0 ;  /* 0x0000000000007b1d */ /* 0x000fec0000010000 */
[----:B------:R2:W-:Y:S04]  /*3670*/  STS.128 [R82.X4], R16 ;  /* 0x0000001052007388 */ /* 0x0005e80000004c00 */
[----:B------:R-:W-:Y:S06]  /*3680*/  BAR.SYNC.DEFER_BLOCKING 0x0 ;  /* 0x0000000000007b1d */ /* 0x000fec0000010000 */
[----:B------:R-:W-:Y:S05]  /*3690*/  @P5 EXIT ;  /* 0x000000000000594d */ /* 0x000fea0003800000 */
[----:B--2---:R-:W0:Y:S01]  /*36a0*/  LDS R3, [R3] ;  /* 0x0000000003037984 */ /* 0x004e220000000800 */
[----:B------:R-:W-:Y:S01]  /*36b0*/  IMAD R2, R2, c[0x0][0x1cc], RZ ;  /* 0x0000730002027a24 */ /* 0x000fe200078e02ff */
[C---:B------:R-:W-:Y:S01]  /*36c0*/  SHF.L.U32 R5, R81.reuse, 0x2, RZ ;  /* 0x0000000251057819 */ /* 0x040fe200000006ff */
[----:B------:R-:W-:-:S04]  /*36d0*/  IMAD.HI R81, R81, 0x4, RZ ;  /* 0x0000000451517827 */ /* 0x000fc800078e02ff */
[C---:B------:R-:W-:Y:S02]  /*36e0*/  IMAD.SHL.U32 R4, R2.reuse, 0x4, RZ ;  /* 0x0000000402047824 */ /* 0x040fe400078e00ff */
[----:B------:R-:W-:-:S03]  /*36f0*/  IMAD.HI R2, R2, 0x4, RZ ;  /* 0x0000000402027827 */ /* 0x000fc600078e02ff */
[----:B------:R-:W-:-:S04]  /*3700*/  IADD3 R4, P0, P1, R5, c[0x0][0x180], R4 ;  /* 0x0000600005047a10 */ /* 0x000fc8000791e004 */
[----:B------:R-:W-:-:S05]  /*3710*/  IADD3.X R5, R81, c[0x0][0x184], R2, P0, P1 ;  /* 0x0000610051057a10 */ /* 0x000fca00007e2402 */
[----:B0-----:R-:W-:Y:S01]  /*3720*/  STG.E [R4.64], R3 ;  /* 0x0000000304007986 */ /* 0x001fe2000c101906 */
[----:B------:R-:W-:Y:S05]  /*3730*/  EXIT ;  /* 0x000000000000794d */ /* 0x000fea0003800000 */
.L_x_2:
[----:B------:R-:W-:-:S00]  /*3740*/  BRA `(.L_x_2) ;  /* 0xfffffff000007947 */ /* 0x000fc0000383ffff */
[----:B------:R-:W-:-:S00]  /*3750*/  NOP ;  /* 0x0000000000007918 */ /* 0x000fc00000000000 */
        /* <DEDUP_REMOVED lines=10> */
.L_x_3:


//--------------------- .nv.global.init           --------------------------
	.section	.nv.global.init,"aw",@progbits
.nv.global.init:
	.type		_$_str,@object
	.size		_$_str,(.L_0 - _$_str)
_$_str:
        /*0000*/ 	.byte	0x5f, 0x5f, 0x43, 0x55, 0x44, 0x41, 0x5f, 0x46, 0x54, 0x5a, 0x00
.L_0:


//--------------------- .nv.shared.attn_fwd       --------------------------
	.section	.nv.shared.attn_fwd,"aw",@nobits
	.sectionflags	@""
	.align	16
